//
// Generated by NVIDIA NVVM Compiler
//
// Compiler Build ID: CL-36424714
// Cuda compilation tools, release 13.0, V13.0.88
// Based on NVVM 20.0.0
//

.version 9.0
.target sm_100
.address_size 64

	// .globl	_Z14makeVertexListPjS_Pii
.func  (.param .b64 func_retval0) __internal_accurate_pow
(
	.param .b64 __internal_accurate_pow_param_0
)
;

.visible .entry _Z14makeVertexListPjS_Pii(
	.param .u64 .ptr .align 1 _Z14makeVertexListPjS_Pii_param_0,
	.param .u64 .ptr .align 1 _Z14makeVertexListPjS_Pii_param_1,
	.param .u64 .ptr .align 1 _Z14makeVertexListPjS_Pii_param_2,
	.param .u32 _Z14makeVertexListPjS_Pii_param_3
)
{
	.reg .pred 	%p<3>;
	.reg .b32 	%r<8>;
	.reg .b64 	%rd<13>;

	ld.param.u64 	%rd1, [_Z14makeVertexListPjS_Pii_param_0];
	ld.param.u64 	%rd2, [_Z14makeVertexListPjS_Pii_param_1];
	ld.param.u64 	%rd3, [_Z14makeVertexListPjS_Pii_param_2];
	ld.param.u32 	%r2, [_Z14makeVertexListPjS_Pii_param_3];
	mov.u32 	%r3, %ctaid.x;
	shl.b32 	%r4, %r3, 9;
	mov.u32 	%r5, %tid.x;
	add.s32 	%r1, %r4, %r5;
	setp.ge.u32 	%p1, %r1, %r2;
	@%p1 bra 	$L__BB0_3;
	cvta.to.global.u64 	%rd4, %rd2;
	mul.wide.u32 	%rd5, %r1, 4;
	add.s64 	%rd6, %rd4, %rd5;
	ld.global.u32 	%r6, [%rd6];
	setp.ne.s32 	%p2, %r6, 1;
	@%p2 bra 	$L__BB0_3;
	cvta.to.global.u64 	%rd7, %rd3;
	add.s64 	%rd9, %rd7, %rd5;
	ld.global.u32 	%r7, [%rd9];
	cvta.to.global.u64 	%rd10, %rd1;
	mul.wide.u32 	%rd11, %r7, 4;
	add.s64 	%rd12, %rd10, %rd11;
	st.global.u32 	[%rd12], %r1;
$L__BB0_3:
	ret;

}
	// .globl	_Z29makeFlagArrayForNewVertexListPjPii
.visible .entry _Z29makeFlagArrayForNewVertexListPjPii(
	.param .u64 .ptr .align 1 _Z29makeFlagArrayForNewVertexListPjPii_param_0,
	.param .u64 .ptr .align 1 _Z29makeFlagArrayForNewVertexListPjPii_param_1,
	.param .u32 _Z29makeFlagArrayForNewVertexListPjPii_param_2
)
{
	.reg .pred 	%p<4>;
	.reg .b32 	%r<11>;
	.reg .b64 	%rd<11>;

	ld.param.u64 	%rd3, [_Z29makeFlagArrayForNewVertexListPjPii_param_0];
	ld.param.u64 	%rd2, [_Z29makeFlagArrayForNewVertexListPjPii_param_1];
	ld.param.u32 	%r2, [_Z29makeFlagArrayForNewVertexListPjPii_param_2];
	cvta.to.global.u64 	%rd1, %rd3;
	mov.u32 	%r3, %ctaid.x;
	shl.b32 	%r4, %r3, 9;
	mov.u32 	%r5, %tid.x;
	add.s32 	%r1, %r4, %r5;
	setp.ge.u32 	%p1, %r1, %r2;
	@%p1 bra 	$L__BB1_5;
	setp.ne.s32 	%p2, %r1, 0;
	@%p2 bra 	$L__BB1_3;
	mov.b32 	%r10, 1;
	st.global.u32 	[%rd1], %r10;
	bra.uni 	$L__BB1_5;
$L__BB1_3:
	cvta.to.global.u64 	%rd4, %rd2;
	add.s32 	%r6, %r1, -1;
	mul.wide.u32 	%rd5, %r6, 4;
	add.s64 	%rd6, %rd4, %rd5;
	ld.global.u32 	%r7, [%rd6];
	mul.wide.u32 	%rd7, %r1, 4;
	add.s64 	%rd8, %rd4, %rd7;
	ld.global.u32 	%r8, [%rd8];
	setp.ge.s32 	%p3, %r7, %r8;
	@%p3 bra 	$L__BB1_5;
	add.s64 	%rd10, %rd1, %rd7;
	mov.b32 	%r9, 1;
	st.global.u32 	[%rd10], %r9;
$L__BB1_5:
	ret;

}
	// .globl	_Z15copyEdgeMappingPjS_S_S_S_S_S_
.visible .entry _Z15copyEdgeMappingPjS_S_S_S_S_S_(
	.param .u64 .ptr .align 1 _Z15copyEdgeMappingPjS_S_S_S_S_S__param_0,
	.param .u64 .ptr .align 1 _Z15copyEdgeMappingPjS_S_S_S_S_S__param_1,
	.param .u64 .ptr .align 1 _Z15copyEdgeMappingPjS_S_S_S_S_S__param_2,
	.param .u64 .ptr .align 1 _Z15copyEdgeMappingPjS_S_S_S_S_S__param_3,
	.param .u64 .ptr .align 1 _Z15copyEdgeMappingPjS_S_S_S_S_S__param_4,
	.param .u64 .ptr .align 1 _Z15copyEdgeMappingPjS_S_S_S_S_S__param_5,
	.param .u64 .ptr .align 1 _Z15copyEdgeMappingPjS_S_S_S_S_S__param_6
)
{
	.reg .pred 	%p<2>;
	.reg .b32 	%r<9>;
	.reg .b64 	%rd<22>;

	ld.param.u64 	%rd1, [_Z15copyEdgeMappingPjS_S_S_S_S_S__param_0];
	ld.param.u64 	%rd2, [_Z15copyEdgeMappingPjS_S_S_S_S_S__param_1];
	ld.param.u64 	%rd3, [_Z15copyEdgeMappingPjS_S_S_S_S_S__param_2];
	ld.param.u64 	%rd4, [_Z15copyEdgeMappingPjS_S_S_S_S_S__param_3];
	ld.param.u64 	%rd5, [_Z15copyEdgeMappingPjS_S_S_S_S_S__param_4];
	ld.param.u64 	%rd6, [_Z15copyEdgeMappingPjS_S_S_S_S_S__param_5];
	ld.param.u64 	%rd7, [_Z15copyEdgeMappingPjS_S_S_S_S_S__param_6];
	cvta.to.global.u64 	%rd8, %rd7;
	mov.u32 	%r2, %ctaid.x;
	shl.b32 	%r3, %r2, 9;
	mov.u32 	%r4, %tid.x;
	add.s32 	%r1, %r3, %r4;
	ld.global.u32 	%r5, [%rd8];
	setp.ge.u32 	%p1, %r1, %r5;
	@%p1 bra 	$L__BB2_2;
	cvta.to.global.u64 	%rd9, %rd1;
	cvta.to.global.u64 	%rd10, %rd2;
	cvta.to.global.u64 	%rd11, %rd5;
	cvta.to.global.u64 	%rd12, %rd4;
	cvta.to.global.u64 	%rd13, %rd6;
	cvta.to.global.u64 	%rd14, %rd3;
	mul.wide.u32 	%rd15, %r1, 4;
	add.s64 	%rd16, %rd9, %rd15;
	ld.global.u32 	%r6, [%rd16];
	add.s64 	%rd17, %rd10, %rd15;
	st.global.u32 	[%rd17], %r6;
	add.s64 	%rd18, %rd11, %rd15;
	ld.global.u32 	%r7, [%rd18];
	add.s64 	%rd19, %rd12, %rd15;
	st.global.u32 	[%rd19], %r7;
	add.s64 	%rd20, %rd13, %rd15;
	ld.global.u32 	%r8, [%rd20];
	add.s64 	%rd21, %rd14, %rd15;
	st.global.u32 	[%rd21], %r8;
$L__BB2_2:
	ret;

}
	// .globl	_Z25compactEdgeListDuplicatesPjS_S_S_S_S_S_S_PyPiS_S_S_
.visible .entry _Z25compactEdgeListDuplicatesPjS_S_S_S_S_S_S_PyPiS_S_S_(
	.param .u64 .ptr .align 1 _Z25compactEdgeListDuplicatesPjS_S_S_S_S_S_S_PyPiS_S_S__param_0,
	.param .u64 .ptr .align 1 _Z25compactEdgeListDuplicatesPjS_S_S_S_S_S_S_PyPiS_S_S__param_1,
	.param .u64 .ptr .align 1 _Z25compactEdgeListDuplicatesPjS_S_S_S_S_S_S_PyPiS_S_S__param_2,
	.param .u64 .ptr .align 1 _Z25compactEdgeListDuplicatesPjS_S_S_S_S_S_S_PyPiS_S_S__param_3,
	.param .u64 .ptr .align 1 _Z25compactEdgeListDuplicatesPjS_S_S_S_S_S_S_PyPiS_S_S__param_4,
	.param .u64 .ptr .align 1 _Z25compactEdgeListDuplicatesPjS_S_S_S_S_S_S_PyPiS_S_S__param_5,
	.param .u64 .ptr .align 1 _Z25compactEdgeListDuplicatesPjS_S_S_S_S_S_S_PyPiS_S_S__param_6,
	.param .u64 .ptr .align 1 _Z25compactEdgeListDuplicatesPjS_S_S_S_S_S_S_PyPiS_S_S__param_7,
	.param .u64 .ptr .align 1 _Z25compactEdgeListDuplicatesPjS_S_S_S_S_S_S_PyPiS_S_S__param_8,
	.param .u64 .ptr .align 1 _Z25compactEdgeListDuplicatesPjS_S_S_S_S_S_S_PyPiS_S_S__param_9,
	.param .u64 .ptr .align 1 _Z25compactEdgeListDuplicatesPjS_S_S_S_S_S_S_PyPiS_S_S__param_10,
	.param .u64 .ptr .align 1 _Z25compactEdgeListDuplicatesPjS_S_S_S_S_S_S_PyPiS_S_S__param_11,
	.param .u64 .ptr .align 1 _Z25compactEdgeListDuplicatesPjS_S_S_S_S_S_S_PyPiS_S_S__param_12
)
{
	.reg .pred 	%p<8>;
	.reg .b32 	%r<20>;
	.reg .b64 	%rd<45>;
	.reg .b64 	%fd<9>;

	ld.param.u64 	%rd4, [_Z25compactEdgeListDuplicatesPjS_S_S_S_S_S_S_PyPiS_S_S__param_0];
	ld.param.u64 	%rd7, [_Z25compactEdgeListDuplicatesPjS_S_S_S_S_S_S_PyPiS_S_S__param_3];
	ld.param.u64 	%rd8, [_Z25compactEdgeListDuplicatesPjS_S_S_S_S_S_S_PyPiS_S_S__param_4];
	ld.param.u64 	%rd9, [_Z25compactEdgeListDuplicatesPjS_S_S_S_S_S_S_PyPiS_S_S__param_5];
	ld.param.u64 	%rd10, [_Z25compactEdgeListDuplicatesPjS_S_S_S_S_S_S_PyPiS_S_S__param_6];
	ld.param.u64 	%rd11, [_Z25compactEdgeListDuplicatesPjS_S_S_S_S_S_S_PyPiS_S_S__param_8];
	ld.param.u64 	%rd12, [_Z25compactEdgeListDuplicatesPjS_S_S_S_S_S_S_PyPiS_S_S__param_9];
	ld.param.u64 	%rd15, [_Z25compactEdgeListDuplicatesPjS_S_S_S_S_S_S_PyPiS_S_S__param_10];
	ld.param.u64 	%rd13, [_Z25compactEdgeListDuplicatesPjS_S_S_S_S_S_S_PyPiS_S_S__param_11];
	ld.param.u64 	%rd14, [_Z25compactEdgeListDuplicatesPjS_S_S_S_S_S_S_PyPiS_S_S__param_12];
	cvta.to.global.u64 	%rd1, %rd15;
	mov.u32 	%r4, %ctaid.x;
	shl.b32 	%r5, %r4, 9;
	mov.u32 	%r6, %tid.x;
	add.s32 	%r1, %r5, %r6;
	ld.global.u32 	%r7, [%rd1];
	setp.ge.u32 	%p1, %r1, %r7;
	@%p1 bra 	$L__BB3_4;
	cvta.to.global.u64 	%rd16, %rd11;
	cvta.to.global.u64 	%rd17, %rd4;
	mul.wide.u32 	%rd18, %r1, 8;
	add.s64 	%rd19, %rd16, %rd18;
	ld.global.u64 	%rd20, [%rd19];
	mov.f64 	%fd1, 0d4000000000000000;
	{
	.reg .b32 %temp; 
	mov.b64 	{%temp, %r8}, %fd1;
	}
	mov.f64 	%fd2, 0d4040000000000000;
	{
	.reg .b32 %temp; 
	mov.b64 	{%temp, %r9}, %fd2;
	}
	and.b32  	%r11, %r9, 2146435072;
	setp.eq.s32 	%p2, %r11, 1070596096;
	{ // callseq 0, 0
	.param .b64 param0;
	st.param.f64 	[param0], 0d4040000000000000;
	.param .b64 retval0;
	call.uni (retval0), 
	__internal_accurate_pow, 
	(
	param0
	);
	ld.param.f64 	%fd3, [retval0];
	} // callseq 0
	setp.lt.s32 	%p3, %r8, 0;
	neg.f64 	%fd5, %fd3;
	selp.f64 	%fd6, %fd5, %fd3, %p2;
	selp.f64 	%fd7, %fd6, %fd3, %p3;
	add.f64 	%fd8, %fd7, 0dBFF0000000000000;
	cvt.rzi.u64.f64 	%rd21, %fd8;
	and.b64  	%rd2, %rd21, %rd20;
	shr.u64 	%rd3, %rd20, 32;
	shl.b64 	%rd22, %rd2, 2;
	add.s64 	%rd23, %rd17, %rd22;
	ld.global.u32 	%r12, [%rd23];
	setp.eq.s64 	%p4, %rd3, 100000000;
	setp.eq.s32 	%p5, %r12, 100000000;
	or.pred  	%p6, %p4, %p5;
	@%p6 bra 	$L__BB3_4;
	ld.param.u64 	%rd44, [_Z25compactEdgeListDuplicatesPjS_S_S_S_S_S_S_PyPiS_S_S__param_2];
	ld.param.u64 	%rd43, [_Z25compactEdgeListDuplicatesPjS_S_S_S_S_S_S_PyPiS_S_S__param_1];
	cvta.to.global.u64 	%rd24, %rd7;
	add.s64 	%rd26, %rd24, %rd22;
	ld.global.u32 	%r13, [%rd26];
	cvta.to.global.u64 	%rd27, %rd8;
	mul.wide.u32 	%rd28, %r1, 4;
	add.s64 	%rd29, %rd27, %rd28;
	st.global.u32 	[%rd29], %r13;
	cvt.u32.u64 	%r3, %rd3;
	cvta.to.global.u64 	%rd30, %rd12;
	add.s64 	%rd31, %rd30, %rd28;
	st.global.u32 	[%rd31], %r3;
	cvta.to.global.u64 	%rd32, %rd43;
	add.s64 	%rd33, %rd32, %rd22;
	ld.global.u32 	%r14, [%rd33];
	cvta.to.global.u64 	%rd34, %rd10;
	add.s64 	%rd35, %rd34, %rd28;
	st.global.u32 	[%rd35], %r14;
	cvta.to.global.u64 	%rd36, %rd44;
	mul.wide.u32 	%rd37, %r12, 4;
	add.s64 	%rd38, %rd36, %rd37;
	ld.global.u32 	%r15, [%rd38];
	cvta.to.global.u64 	%rd39, %rd9;
	add.s64 	%rd40, %rd39, %rd28;
	st.global.u32 	[%rd40], %r15;
	ld.global.u32 	%r16, [%rd1];
	add.s32 	%r17, %r16, -1;
	setp.ne.s32 	%p7, %r1, %r17;
	@%p7 bra 	$L__BB3_4;
	add.s32 	%r18, %r1, 1;
	cvta.to.global.u64 	%rd41, %rd14;
	st.global.u32 	[%rd41], %r18;
	add.s32 	%r19, %r3, 1;
	cvta.to.global.u64 	%rd42, %rd13;
	st.global.u32 	[%rd42], %r19;
$L__BB3_4:
	ret;

}
	// .globl	_Z12markEdgesNewPjPyS_i
.visible .entry _Z12markEdgesNewPjPyS_i(
	.param .u64 .ptr .align 1 _Z12markEdgesNewPjPyS_i_param_0,
	.param .u64 .ptr .align 1 _Z12markEdgesNewPjPyS_i_param_1,
	.param .u64 .ptr .align 1 _Z12markEdgesNewPjPyS_i_param_2,
	.param .u32 _Z12markEdgesNewPjPyS_i_param_3
)
{
	.reg .pred 	%p<7>;
	.reg .b32 	%r<9>;
	.reg .b64 	%rd<17>;

	ld.param.u64 	%rd6, [_Z12markEdgesNewPjPyS_i_param_0];
	ld.param.u64 	%rd4, [_Z12markEdgesNewPjPyS_i_param_1];
	ld.param.u64 	%rd5, [_Z12markEdgesNewPjPyS_i_param_2];
	ld.param.u32 	%r2, [_Z12markEdgesNewPjPyS_i_param_3];
	cvta.to.global.u64 	%rd1, %rd6;
	mov.u32 	%r3, %ctaid.x;
	shl.b32 	%r4, %r3, 9;
	mov.u32 	%r5, %tid.x;
	add.s32 	%r1, %r4, %r5;
	setp.ge.u32 	%p1, %r1, %r2;
	@%p1 bra 	$L__BB4_7;
	setp.ne.s32 	%p2, %r1, 0;
	@%p2 bra 	$L__BB4_3;
	mov.b32 	%r8, 1;
	st.global.u32 	[%rd1], %r8;
	bra.uni 	$L__BB4_7;
$L__BB4_3:
	cvta.to.global.u64 	%rd7, %rd4;
	add.s32 	%r6, %r1, -1;
	mul.wide.u32 	%rd8, %r6, 8;
	add.s64 	%rd9, %rd7, %rd8;
	ld.global.u64 	%rd10, [%rd9];
	shr.u64 	%rd2, %rd10, 32;
	mul.wide.u32 	%rd11, %r1, 8;
	add.s64 	%rd12, %rd7, %rd11;
	ld.global.u64 	%rd13, [%rd12];
	shr.u64 	%rd3, %rd13, 32;
	setp.le.u64 	%p3, %rd3, %rd2;
	@%p3 bra 	$L__BB4_5;
	mul.wide.u32 	%rd14, %r1, 4;
	add.s64 	%rd15, %rd1, %rd14;
	mov.b32 	%r7, 1;
	st.global.u32 	[%rd15], %r7;
$L__BB4_5:
	setp.ne.s64 	%p4, %rd3, 100000000;
	setp.eq.s64 	%p5, %rd2, 100000000;
	or.pred  	%p6, %p5, %p4;
	@%p6 bra 	$L__BB4_7;
	cvta.to.global.u64 	%rd16, %rd5;
	st.global.u32 	[%rd16], %r1;
$L__BB4_7:
	ret;

}
	// .globl	_Z9sortArrayPyi
.visible .entry _Z9sortArrayPyi(
	.param .u64 .ptr .align 1 _Z9sortArrayPyi_param_0,
	.param .u32 _Z9sortArrayPyi_param_1
)
{
	.reg .pred 	%p<8>;
	.reg .b32 	%r<14>;
	.reg .b64 	%rd<19>;

	ld.param.u64 	%rd3, [_Z9sortArrayPyi_param_0];
	ld.param.u32 	%r7, [_Z9sortArrayPyi_param_1];
	cvta.to.global.u64 	%rd1, %rd3;
	mov.u32 	%r8, %ctaid.x;
	shl.b32 	%r9, %r8, 9;
	mov.u32 	%r10, %tid.x;
	add.s32 	%r13, %r9, %r10;
	setp.ge.u32 	%p1, %r13, %r7;
	@%p1 bra 	$L__BB5_5;
	mul.wide.u32 	%rd4, %r13, 8;
	add.s64 	%rd5, %rd1, %rd4;
	ld.global.u64 	%rd2, [%rd5];
	add.s32 	%r11, %r13, -1;
	mul.wide.s32 	%rd6, %r11, 8;
	add.s64 	%rd7, %rd1, %rd6;
	ld.global.u64 	%rd8, [%rd7];
	setp.ge.u64 	%p2, %rd2, %rd8;
	setp.lt.s32 	%p3, %r11, 0;
	or.pred  	%p4, %p2, %p3;
	@%p4 bra 	$L__BB5_4;
	mov.u32 	%r12, %r13;
$L__BB5_3:
	mov.u32 	%r13, %r11;
	mul.wide.u32 	%rd9, %r13, 8;
	add.s64 	%rd10, %rd1, %rd9;
	ld.global.u64 	%rd11, [%rd10];
	mul.wide.u32 	%rd12, %r12, 8;
	add.s64 	%rd13, %rd1, %rd12;
	st.global.u64 	[%rd13], %rd11;
	add.s32 	%r11, %r13, -1;
	setp.ne.s32 	%p5, %r13, 0;
	mul.wide.s32 	%rd14, %r13, 8;
	add.s64 	%rd15, %rd1, %rd14;
	ld.global.u64 	%rd16, [%rd15+-8];
	setp.lt.u64 	%p6, %rd2, %rd16;
	and.pred  	%p7, %p6, %p5;
	mov.u32 	%r12, %r13;
	@%p7 bra 	$L__BB5_3;
$L__BB5_4:
	mul.wide.s32 	%rd17, %r13, 8;
	add.s64 	%rd18, %rd1, %rd17;
	st.global.u64 	[%rd18], %rd2;
$L__BB5_5:
	ret;

}
	// .globl	_Z31appendForNoDuplicateEdgeRemovalPyPjS0_S0_S0_i
.visible .entry _Z31appendForNoDuplicateEdgeRemovalPyPjS0_S0_S0_i(
	.param .u64 .ptr .align 1 _Z31appendForNoDuplicateEdgeRemovalPyPjS0_S0_S0_i_param_0,
	.param .u64 .ptr .align 1 _Z31appendForNoDuplicateEdgeRemovalPyPjS0_S0_S0_i_param_1,
	.param .u64 .ptr .align 1 _Z31appendForNoDuplicateEdgeRemovalPyPjS0_S0_S0_i_param_2,
	.param .u64 .ptr .align 1 _Z31appendForNoDuplicateEdgeRemovalPyPjS0_S0_S0_i_param_3,
	.param .u64 .ptr .align 1 _Z31appendForNoDuplicateEdgeRemovalPyPjS0_S0_S0_i_param_4,
	.param .u32 _Z31appendForNoDuplicateEdgeRemovalPyPjS0_S0_S0_i_param_5
)
{
	.reg .pred 	%p<5>;
	.reg .b32 	%r<9>;
	.reg .b64 	%rd<23>;

	ld.param.u64 	%rd4, [_Z31appendForNoDuplicateEdgeRemovalPyPjS0_S0_S0_i_param_0];
	ld.param.u64 	%rd5, [_Z31appendForNoDuplicateEdgeRemovalPyPjS0_S0_S0_i_param_1];
	ld.param.u64 	%rd6, [_Z31appendForNoDuplicateEdgeRemovalPyPjS0_S0_S0_i_param_2];
	ld.param.u64 	%rd7, [_Z31appendForNoDuplicateEdgeRemovalPyPjS0_S0_S0_i_param_4];
	ld.param.u32 	%r3, [_Z31appendForNoDuplicateEdgeRemovalPyPjS0_S0_S0_i_param_5];
	mov.u32 	%r4, %ctaid.x;
	shl.b32 	%r5, %r4, 9;
	mov.u32 	%r6, %tid.x;
	add.s32 	%r1, %r5, %r6;
	setp.ge.u32 	%p1, %r1, %r3;
	@%p1 bra 	$L__BB6_4;
	cvta.to.global.u64 	%rd9, %rd6;
	cvta.to.global.u64 	%rd10, %rd5;
	cvt.u64.u32 	%rd1, %r1;
	mul.wide.u32 	%rd11, %r1, 4;
	add.s64 	%rd12, %rd9, %rd11;
	ld.global.u32 	%r2, [%rd12];
	add.s64 	%rd13, %rd10, %rd11;
	ld.global.u32 	%r7, [%rd13];
	setp.eq.s32 	%p2, %r2, 100000000;
	setp.eq.s32 	%p3, %r7, 100000000;
	mov.b64 	%rd22, 429496729600000000;
	or.pred  	%p4, %p2, %p3;
	@%p4 bra 	$L__BB6_3;
	cvta.to.global.u64 	%rd14, %rd7;
	mul.wide.u32 	%rd15, %r2, 4;
	add.s64 	%rd16, %rd14, %rd15;
	ld.global.u32 	%rd17, [%rd16];
	shl.b64 	%rd22, %rd17, 32;
$L__BB6_3:
	or.b64  	%rd18, %rd22, %rd1;
	cvta.to.global.u64 	%rd19, %rd4;
	shl.b64 	%rd20, %rd1, 3;
	add.s64 	%rd21, %rd19, %rd20;
	st.global.u64 	[%rd21], %rd18;
$L__BB6_4:
	ret;

}
	// .globl	_Z15removeSelfEdgesPjS_S_i
.visible .entry _Z15removeSelfEdgesPjS_S_i(
	.param .u64 .ptr .align 1 _Z15removeSelfEdgesPjS_S_i_param_0,
	.param .u64 .ptr .align 1 _Z15removeSelfEdgesPjS_S_i_param_1,
	.param .u64 .ptr .align 1 _Z15removeSelfEdgesPjS_S_i_param_2,
	.param .u32 _Z15removeSelfEdgesPjS_S_i_param_3
)
{
	.reg .pred 	%p<3>;
	.reg .b32 	%r<11>;
	.reg .b64 	%rd<14>;

	ld.param.u64 	%rd2, [_Z15removeSelfEdgesPjS_S_i_param_0];
	ld.param.u64 	%rd3, [_Z15removeSelfEdgesPjS_S_i_param_1];
	ld.param.u64 	%rd4, [_Z15removeSelfEdgesPjS_S_i_param_2];
	ld.param.u32 	%r2, [_Z15removeSelfEdgesPjS_S_i_param_3];
	mov.u32 	%r3, %ctaid.x;
	shl.b32 	%r4, %r3, 9;
	mov.u32 	%r5, %tid.x;
	add.s32 	%r1, %r4, %r5;
	setp.ge.u32 	%p1, %r1, %r2;
	@%p1 bra 	$L__BB7_3;
	cvta.to.global.u64 	%rd5, %rd2;
	cvta.to.global.u64 	%rd6, %rd3;
	cvta.to.global.u64 	%rd7, %rd4;
	mul.wide.u32 	%rd8, %r1, 4;
	add.s64 	%rd9, %rd6, %rd8;
	ld.global.u32 	%r6, [%rd9];
	add.s64 	%rd1, %rd5, %rd8;
	ld.global.u32 	%r7, [%rd1];
	mul.wide.u32 	%rd10, %r6, 4;
	add.s64 	%rd11, %rd7, %rd10;
	ld.global.u32 	%r8, [%rd11];
	mul.wide.u32 	%rd12, %r7, 4;
	add.s64 	%rd13, %rd7, %rd12;
	ld.global.u32 	%r9, [%rd13];
	setp.ne.s32 	%p2, %r8, %r9;
	@%p2 bra 	$L__BB7_3;
	mov.b32 	%r10, 100000000;
	st.global.u32 	[%rd1], %r10;
$L__BB7_3:
	ret;

}
	// .globl	_Z27markSuperVertexIdsPerVertexPjPyS_i
.visible .entry _Z27markSuperVertexIdsPerVertexPjPyS_i(
	.param .u64 .ptr .align 1 _Z27markSuperVertexIdsPerVertexPjPyS_i_param_0,
	.param .u64 .ptr .align 1 _Z27markSuperVertexIdsPerVertexPjPyS_i_param_1,
	.param .u64 .ptr .align 1 _Z27markSuperVertexIdsPerVertexPjPyS_i_param_2,
	.param .u32 _Z27markSuperVertexIdsPerVertexPjPyS_i_param_3
)
{
	.reg .pred 	%p<4>;
	.reg .b32 	%r<11>;
	.reg .b64 	%rd<16>;
	.reg .b64 	%fd<9>;

	ld.param.u64 	%rd1, [_Z27markSuperVertexIdsPerVertexPjPyS_i_param_0];
	ld.param.u64 	%rd2, [_Z27markSuperVertexIdsPerVertexPjPyS_i_param_1];
	ld.param.u64 	%rd3, [_Z27markSuperVertexIdsPerVertexPjPyS_i_param_2];
	ld.param.u32 	%r2, [_Z27markSuperVertexIdsPerVertexPjPyS_i_param_3];
	mov.u32 	%r3, %ctaid.x;
	shl.b32 	%r4, %r3, 9;
	mov.u32 	%r5, %tid.x;
	add.s32 	%r1, %r4, %r5;
	setp.ge.u32 	%p1, %r1, %r2;
	@%p1 bra 	$L__BB8_2;
	cvta.to.global.u64 	%rd4, %rd2;
	cvta.to.global.u64 	%rd5, %rd1;
	cvta.to.global.u64 	%rd6, %rd3;
	mov.f64 	%fd1, 0d4000000000000000;
	{
	.reg .b32 %temp; 
	mov.b64 	{%temp, %r6}, %fd1;
	}
	mov.f64 	%fd2, 0d4040000000000000;
	{
	.reg .b32 %temp; 
	mov.b64 	{%temp, %r7}, %fd2;
	}
	and.b32  	%r9, %r7, 2146435072;
	setp.eq.s32 	%p2, %r9, 1070596096;
	{ // callseq 1, 0
	.param .b64 param0;
	st.param.f64 	[param0], 0d4040000000000000;
	.param .b64 retval0;
	call.uni (retval0), 
	__internal_accurate_pow, 
	(
	param0
	);
	ld.param.f64 	%fd3, [retval0];
	} // callseq 1
	setp.lt.s32 	%p3, %r6, 0;
	neg.f64 	%fd5, %fd3;
	selp.f64 	%fd6, %fd5, %fd3, %p2;
	selp.f64 	%fd7, %fd6, %fd3, %p3;
	add.f64 	%fd8, %fd7, 0dBFF0000000000000;
	cvt.rzi.u64.f64 	%rd7, %fd8;
	mul.wide.u32 	%rd8, %r1, 8;
	add.s64 	%rd9, %rd4, %rd8;
	ld.global.u64 	%rd10, [%rd9];
	and.b64  	%rd11, %rd7, %rd10;
	mul.wide.u32 	%rd12, %r1, 4;
	add.s64 	%rd13, %rd5, %rd12;
	ld.global.u32 	%r10, [%rd13];
	shl.b64 	%rd14, %rd11, 2;
	add.s64 	%rd15, %rd6, %rd14;
	st.global.u32 	[%rd15], %r10;
$L__BB8_2:
	ret;

}
	// .globl	_Z14markVertexFlagPjPyi
.visible .entry _Z14markVertexFlagPjPyi(
	.param .u64 .ptr .align 1 _Z14markVertexFlagPjPyi_param_0,
	.param .u64 .ptr .align 1 _Z14markVertexFlagPjPyi_param_1,
	.param .u32 _Z14markVertexFlagPjPyi_param_2
)
{
	.reg .pred 	%p<5>;
	.reg .b32 	%r<8>;
	.reg .b64 	%rd<14>;

	ld.param.u64 	%rd1, [_Z14markVertexFlagPjPyi_param_0];
	ld.param.u64 	%rd2, [_Z14markVertexFlagPjPyi_param_1];
	ld.param.u32 	%r2, [_Z14markVertexFlagPjPyi_param_2];
	mov.u32 	%r3, %ctaid.x;
	shl.b32 	%r4, %r3, 9;
	mov.u32 	%r5, %tid.x;
	add.s32 	%r1, %r4, %r5;
	setp.ge.u32 	%p1, %r1, %r2;
	setp.eq.s32 	%p2, %r1, 0;
	or.pred  	%p3, %p2, %p1;
	@%p3 bra 	$L__BB9_3;
	cvta.to.global.u64 	%rd3, %rd2;
	mul.wide.u32 	%rd4, %r1, 8;
	add.s64 	%rd5, %rd3, %rd4;
	ld.global.u64 	%rd6, [%rd5];
	add.s32 	%r6, %r1, -1;
	mul.wide.u32 	%rd7, %r6, 8;
	add.s64 	%rd8, %rd3, %rd7;
	ld.global.u64 	%rd9, [%rd8];
	xor.b64  	%rd10, %rd9, %rd6;
	setp.lt.u64 	%p4, %rd10, 4294967296;
	@%p4 bra 	$L__BB9_3;
	cvta.to.global.u64 	%rd11, %rd1;
	mul.wide.u32 	%rd12, %r1, 4;
	add.s64 	%rd13, %rd11, %rd12;
	mov.b32 	%r7, 1;
	st.global.u32 	[%rd13], %r7;
$L__BB9_3:
	ret;

}
	// .globl	_Z18sortSuperVertexIdsPyi
.visible .entry _Z18sortSuperVertexIdsPyi(
	.param .u64 .ptr .align 1 _Z18sortSuperVertexIdsPyi_param_0,
	.param .u32 _Z18sortSuperVertexIdsPyi_param_1
)
{
	.reg .pred 	%p<8>;
	.reg .b32 	%r<14>;
	.reg .b64 	%rd<19>;

	ld.param.u64 	%rd3, [_Z18sortSuperVertexIdsPyi_param_0];
	ld.param.u32 	%r7, [_Z18sortSuperVertexIdsPyi_param_1];
	cvta.to.global.u64 	%rd1, %rd3;
	mov.u32 	%r8, %ctaid.x;
	shl.b32 	%r9, %r8, 9;
	mov.u32 	%r10, %tid.x;
	add.s32 	%r13, %r9, %r10;
	setp.ge.u32 	%p1, %r13, %r7;
	@%p1 bra 	$L__BB10_5;
	mul.wide.u32 	%rd4, %r13, 8;
	add.s64 	%rd5, %rd1, %rd4;
	ld.global.u64 	%rd2, [%rd5];
	add.s32 	%r11, %r13, -1;
	mul.wide.s32 	%rd6, %r11, 8;
	add.s64 	%rd7, %rd1, %rd6;
	ld.global.u64 	%rd8, [%rd7];
	setp.ge.u64 	%p2, %rd2, %rd8;
	setp.lt.s32 	%p3, %r11, 0;
	or.pred  	%p4, %p2, %p3;
	@%p4 bra 	$L__BB10_4;
	mov.u32 	%r12, %r13;
$L__BB10_3:
	mov.u32 	%r13, %r11;
	mul.wide.u32 	%rd9, %r13, 8;
	add.s64 	%rd10, %rd1, %rd9;
	ld.global.u64 	%rd11, [%rd10];
	mul.wide.u32 	%rd12, %r12, 8;
	add.s64 	%rd13, %rd1, %rd12;
	st.global.u64 	[%rd13], %rd11;
	add.s32 	%r11, %r13, -1;
	setp.ne.s32 	%p5, %r13, 0;
	mul.wide.s32 	%rd14, %r13, 8;
	add.s64 	%rd15, %rd1, %rd14;
	ld.global.u64 	%rd16, [%rd15+-8];
	setp.lt.u64 	%p6, %rd2, %rd16;
	and.pred  	%p7, %p6, %p5;
	mov.u32 	%r12, %r13;
	@%p7 bra 	$L__BB10_3;
$L__BB10_4:
	mul.wide.s32 	%rd17, %r13, 8;
	add.s64 	%rd18, %rd1, %rd17;
	st.global.u64 	[%rd18], %rd2;
$L__BB10_5:
	ret;

}
	// .globl	_Z14appendVertexIdPyPji
.visible .entry _Z14appendVertexIdPyPji(
	.param .u64 .ptr .align 1 _Z14appendVertexIdPyPji_param_0,
	.param .u64 .ptr .align 1 _Z14appendVertexIdPyPji_param_1,
	.param .u32 _Z14appendVertexIdPyPji_param_2
)
{
	.reg .pred 	%p<2>;
	.reg .b32 	%r<6>;
	.reg .b64 	%rd<13>;

	ld.param.u64 	%rd1, [_Z14appendVertexIdPyPji_param_0];
	ld.param.u64 	%rd2, [_Z14appendVertexIdPyPji_param_1];
	ld.param.u32 	%r2, [_Z14appendVertexIdPyPji_param_2];
	mov.u32 	%r3, %ctaid.x;
	shl.b32 	%r4, %r3, 9;
	mov.u32 	%r5, %tid.x;
	add.s32 	%r1, %r4, %r5;
	setp.ge.u32 	%p1, %r1, %r2;
	@%p1 bra 	$L__BB11_2;
	cvta.to.global.u64 	%rd3, %rd2;
	cvta.to.global.u64 	%rd4, %rd1;
	cvt.u64.u32 	%rd5, %r1;
	mul.wide.u32 	%rd6, %r1, 4;
	add.s64 	%rd7, %rd3, %rd6;
	ld.global.u32 	%rd8, [%rd7];
	shl.b64 	%rd9, %rd8, 32;
	or.b64  	%rd10, %rd9, %rd5;
	mul.wide.u32 	%rd11, %r1, 8;
	add.s64 	%rd12, %rd4, %rd11;
	st.global.u64 	[%rd12], %rd10;
$L__BB11_2:
	ret;

}
	// .globl	_Z17doPointerDoublingPjS_iPb
.visible .entry _Z17doPointerDoublingPjS_iPb(
	.param .u64 .ptr .align 1 _Z17doPointerDoublingPjS_iPb_param_0,
	.param .u64 .ptr .align 1 _Z17doPointerDoublingPjS_iPb_param_1,
	.param .u32 _Z17doPointerDoublingPjS_iPb_param_2,
	.param .u64 .ptr .align 1 _Z17doPointerDoublingPjS_iPb_param_3
)
{
	.reg .pred 	%p<3>;
	.reg .b16 	%rs<2>;
	.reg .b32 	%r<8>;
	.reg .b64 	%rd<13>;

	ld.param.u64 	%rd1, [_Z17doPointerDoublingPjS_iPb_param_0];
	ld.param.u64 	%rd2, [_Z17doPointerDoublingPjS_iPb_param_1];
	ld.param.u32 	%r3, [_Z17doPointerDoublingPjS_iPb_param_2];
	ld.param.u64 	%rd3, [_Z17doPointerDoublingPjS_iPb_param_3];
	mov.u32 	%r4, %ctaid.x;
	shl.b32 	%r5, %r4, 9;
	mov.u32 	%r6, %tid.x;
	add.s32 	%r1, %r5, %r6;
	setp.ge.u32 	%p1, %r1, %r3;
	@%p1 bra 	$L__BB12_3;
	cvta.to.global.u64 	%rd4, %rd1;
	mul.wide.u32 	%rd5, %r1, 4;
	add.s64 	%rd6, %rd4, %rd5;
	ld.global.u32 	%r7, [%rd6];
	mul.wide.u32 	%rd7, %r7, 4;
	add.s64 	%rd8, %rd4, %rd7;
	ld.global.u32 	%r2, [%rd8];
	setp.eq.s32 	%p2, %r2, %r7;
	@%p2 bra 	$L__BB12_3;
	cvta.to.global.u64 	%rd9, %rd2;
	add.s64 	%rd11, %rd9, %rd5;
	st.global.u32 	[%rd11], %r2;
	cvta.to.global.u64 	%rd12, %rd3;
	mov.b16 	%rs1, 1;
	st.global.u8 	[%rd12], %rs1;
$L__BB12_3:
	ret;

}
	// .globl	_Z9copyArrayPjS_i
.visible .entry _Z9copyArrayPjS_i(
	.param .u64 .ptr .align 1 _Z9copyArrayPjS_i_param_0,
	.param .u64 .ptr .align 1 _Z9copyArrayPjS_i_param_1,
	.param .u32 _Z9copyArrayPjS_i_param_2
)
{
	.reg .pred 	%p<2>;
	.reg .b32 	%r<7>;
	.reg .b64 	%rd<8>;

	ld.param.u64 	%rd1, [_Z9copyArrayPjS_i_param_0];
	ld.param.u64 	%rd2, [_Z9copyArrayPjS_i_param_1];
	ld.param.u32 	%r2, [_Z9copyArrayPjS_i_param_2];
	mov.u32 	%r3, %ctaid.x;
	shl.b32 	%r4, %r3, 9;
	mov.u32 	%r5, %tid.x;
	add.s32 	%r1, %r4, %r5;
	setp.ge.u32 	%p1, %r1, %r2;
	@%p1 bra 	$L__BB13_2;
	cvta.to.global.u64 	%rd3, %rd2;
	cvta.to.global.u64 	%rd4, %rd1;
	mul.wide.u32 	%rd5, %r1, 4;
	add.s64 	%rd6, %rd3, %rd5;
	ld.global.u32 	%r6, [%rd6];
	add.s64 	%rd7, %rd4, %rd5;
	st.global.u32 	[%rd7], %r6;
$L__BB13_2:
	ret;

}
	// .globl	_Z15markOutputEdgesPiPjS0_S0_i
.visible .entry _Z15markOutputEdgesPiPjS0_S0_i(
	.param .u64 .ptr .align 1 _Z15markOutputEdgesPiPjS0_S0_i_param_0,
	.param .u64 .ptr .align 1 _Z15markOutputEdgesPiPjS0_S0_i_param_1,
	.param .u64 .ptr .align 1 _Z15markOutputEdgesPiPjS0_S0_i_param_2,
	.param .u64 .ptr .align 1 _Z15markOutputEdgesPiPjS0_S0_i_param_3,
	.param .u32 _Z15markOutputEdgesPiPjS0_S0_i_param_4
)
{
	.reg .pred 	%p<8>;
	.reg .b32 	%r<17>;
	.reg .b64 	%rd<26>;

	ld.param.u64 	%rd6, [_Z15markOutputEdgesPiPjS0_S0_i_param_0];
	ld.param.u64 	%rd5, [_Z15markOutputEdgesPiPjS0_S0_i_param_1];
	ld.param.u64 	%rd7, [_Z15markOutputEdgesPiPjS0_S0_i_param_2];
	ld.param.u64 	%rd8, [_Z15markOutputEdgesPiPjS0_S0_i_param_3];
	ld.param.u32 	%r5, [_Z15markOutputEdgesPiPjS0_S0_i_param_4];
	cvta.to.global.u64 	%rd1, %rd7;
	cvta.to.global.u64 	%rd2, %rd8;
	cvta.to.global.u64 	%rd3, %rd6;
	mov.u32 	%r6, %ctaid.x;
	shl.b32 	%r7, %r6, 9;
	mov.u32 	%r8, %tid.x;
	add.s32 	%r1, %r7, %r8;
	setp.ge.u32 	%p1, %r1, %r5;
	@%p1 bra 	$L__BB14_7;
	mul.wide.u32 	%rd9, %r1, 4;
	add.s64 	%rd10, %rd3, %rd9;
	ld.global.u32 	%r2, [%rd10];
	setp.lt.s32 	%p2, %r2, 0;
	@%p2 bra 	$L__BB14_7;
	cvta.to.global.u64 	%rd11, %rd5;
	mul.wide.u32 	%rd12, %r2, 4;
	add.s64 	%rd13, %rd11, %rd12;
	ld.global.u32 	%r3, [%rd13];
	add.s64 	%rd15, %rd11, %rd9;
	ld.global.u32 	%r4, [%rd15];
	add.s32 	%r9, %r1, -1;
	mul.wide.u32 	%rd16, %r9, 4;
	add.s64 	%rd4, %rd11, %rd16;
	add.s64 	%rd17, %rd3, %rd16;
	ld.global.u32 	%r10, [%rd17];
	setp.ne.s32 	%p3, %r10, %r2;
	@%p3 bra 	$L__BB14_5;
	ld.global.u32 	%r13, [%rd4];
	setp.ne.s32 	%p5, %r4, %r3;
	setp.eq.s32 	%p6, %r4, %r13;
	or.pred  	%p7, %p5, %p6;
	@%p7 bra 	$L__BB14_7;
	add.s64 	%rd23, %rd2, %rd9;
	ld.global.u32 	%r15, [%rd23];
	mul.wide.u32 	%rd24, %r15, 4;
	add.s64 	%rd25, %rd1, %rd24;
	mov.b32 	%r16, 1;
	st.global.u32 	[%rd25], %r16;
	bra.uni 	$L__BB14_7;
$L__BB14_5:
	setp.ne.s32 	%p4, %r4, %r3;
	@%p4 bra 	$L__BB14_7;
	add.s64 	%rd19, %rd2, %rd9;
	ld.global.u32 	%r11, [%rd19];
	mul.wide.u32 	%rd20, %r11, 4;
	add.s64 	%rd21, %rd1, %rd20;
	mov.b32 	%r12, 1;
	st.global.u32 	[%rd21], %r12;
$L__BB14_7:
	ret;

}
	// .globl	_Z15initialiseArrayPji
.visible .entry _Z15initialiseArrayPji(
	.param .u64 .ptr .align 1 _Z15initialiseArrayPji_param_0,
	.param .u32 _Z15initialiseArrayPji_param_1
)
{
	.reg .pred 	%p<2>;
	.reg .b32 	%r<6>;
	.reg .b64 	%rd<5>;

	ld.param.u64 	%rd1, [_Z15initialiseArrayPji_param_0];
	ld.param.u32 	%r2, [_Z15initialiseArrayPji_param_1];
	mov.u32 	%r3, %ctaid.x;
	shl.b32 	%r4, %r3, 9;
	mov.u32 	%r5, %tid.x;
	add.s32 	%r1, %r4, %r5;
	setp.ge.u32 	%p1, %r1, %r2;
	@%p1 bra 	$L__BB15_2;
	cvta.to.global.u64 	%rd2, %rd1;
	mul.wide.u32 	%rd3, %r1, 4;
	add.s64 	%rd4, %rd2, %rd3;
	st.global.u32 	[%rd4], %r1;
$L__BB15_2:
	ret;

}
	// .globl	_Z13makePickArrayPiPjS0_S0_ii
.visible .entry _Z13makePickArrayPiPjS0_S0_ii(
	.param .u64 .ptr .align 1 _Z13makePickArrayPiPjS0_S0_ii_param_0,
	.param .u64 .ptr .align 1 _Z13makePickArrayPiPjS0_S0_ii_param_1,
	.param .u64 .ptr .align 1 _Z13makePickArrayPiPjS0_S0_ii_param_2,
	.param .u64 .ptr .align 1 _Z13makePickArrayPiPjS0_S0_ii_param_3,
	.param .u32 _Z13makePickArrayPiPjS0_S0_ii_param_4,
	.param .u32 _Z13makePickArrayPiPjS0_S0_ii_param_5
)
{
	.reg .pred 	%p<4>;
	.reg .b32 	%r<15>;
	.reg .b64 	%rd<19>;

	ld.param.u64 	%rd5, [_Z13makePickArrayPiPjS0_S0_ii_param_0];
	ld.param.u64 	%rd2, [_Z13makePickArrayPiPjS0_S0_ii_param_1];
	ld.param.u64 	%rd3, [_Z13makePickArrayPiPjS0_S0_ii_param_2];
	ld.param.u64 	%rd4, [_Z13makePickArrayPiPjS0_S0_ii_param_3];
	ld.param.u32 	%r5, [_Z13makePickArrayPiPjS0_S0_ii_param_4];
	ld.param.u32 	%r14, [_Z13makePickArrayPiPjS0_S0_ii_param_5];
	cvta.to.global.u64 	%rd1, %rd5;
	mov.u32 	%r7, %ctaid.x;
	shl.b32 	%r8, %r7, 9;
	mov.u32 	%r9, %tid.x;
	add.s32 	%r1, %r8, %r9;
	setp.ge.u32 	%p1, %r1, %r14;
	@%p1 bra 	$L__BB16_6;
	cvta.to.global.u64 	%rd6, %rd4;
	mul.wide.u32 	%rd7, %r1, 4;
	add.s64 	%rd8, %rd6, %rd7;
	ld.global.u32 	%r2, [%rd8];
	add.s32 	%r10, %r5, -1;
	setp.ge.u32 	%p2, %r2, %r10;
	@%p2 bra 	$L__BB16_3;
	cvta.to.global.u64 	%rd9, %rd3;
	mul.wide.u32 	%rd10, %r2, 4;
	add.s64 	%rd11, %rd9, %rd10;
	ld.global.u32 	%r14, [%rd11+4];
$L__BB16_3:
	cvta.to.global.u64 	%rd12, %rd2;
	mul.wide.u32 	%rd13, %r2, 4;
	add.s64 	%rd14, %rd12, %rd13;
	ld.global.u32 	%r11, [%rd14];
	setp.eq.s32 	%p3, %r2, %r11;
	@%p3 bra 	$L__BB16_5;
	add.s32 	%r12, %r14, -1;
	add.s64 	%rd16, %rd1, %rd7;
	st.global.u32 	[%rd16], %r12;
	bra.uni 	$L__BB16_6;
$L__BB16_5:
	add.s64 	%rd18, %rd1, %rd7;
	mov.b32 	%r13, -1;
	st.global.u32 	[%rd18], %r13;
$L__BB16_6:
	ret;

}
	// .globl	_Z12modifyOldUIDPji
.visible .entry _Z12modifyOldUIDPji(
	.param .u64 .ptr .align 1 _Z12modifyOldUIDPji_param_0,
	.param .u32 _Z12modifyOldUIDPji_param_1
)
{
	.reg .pred 	%p<2>;
	.reg .b32 	%r<8>;
	.reg .b64 	%rd<5>;

	ld.param.u64 	%rd1, [_Z12modifyOldUIDPji_param_0];
	ld.param.u32 	%r2, [_Z12modifyOldUIDPji_param_1];
	mov.u32 	%r3, %ctaid.x;
	shl.b32 	%r4, %r3, 9;
	mov.u32 	%r5, %tid.x;
	add.s32 	%r1, %r4, %r5;
	setp.ge.u32 	%p1, %r1, %r2;
	@%p1 bra 	$L__BB17_2;
	cvta.to.global.u64 	%rd2, %rd1;
	mul.wide.u32 	%rd3, %r1, 4;
	add.s64 	%rd4, %rd2, %rd3;
	ld.global.u32 	%r6, [%rd4];
	add.s32 	%r7, %r6, -1;
	st.global.u32 	[%rd4], %r7;
$L__BB17_2:
	ret;

}
	// .globl	_Z9prefixSumPjS_i
.visible .entry _Z9prefixSumPjS_i(
	.param .u64 .ptr .align 1 _Z9prefixSumPjS_i_param_0,
	.param .u64 .ptr .align 1 _Z9prefixSumPjS_i_param_1,
	.param .u32 _Z9prefixSumPjS_i_param_2
)
{
	.reg .pred 	%p<3>;
	.reg .b32 	%r<11>;
	.reg .b64 	%rd<10>;

	ld.param.u64 	%rd3, [_Z9prefixSumPjS_i_param_0];
	ld.param.u64 	%rd2, [_Z9prefixSumPjS_i_param_1];
	ld.param.u32 	%r2, [_Z9prefixSumPjS_i_param_2];
	cvta.to.global.u64 	%rd1, %rd3;
	mov.u32 	%r3, %ctaid.x;
	shl.b32 	%r4, %r3, 9;
	mov.u32 	%r5, %tid.x;
	add.s32 	%r1, %r4, %r5;
	setp.ge.u32 	%p1, %r1, %r2;
	@%p1 bra 	$L__BB18_4;
	setp.ne.s32 	%p2, %r1, 0;
	@%p2 bra 	$L__BB18_3;
	mov.b32 	%r10, 0;
	st.global.u32 	[%rd1], %r10;
	bra.uni 	$L__BB18_4;
$L__BB18_3:
	add.s32 	%r6, %r1, -1;
	mul.wide.u32 	%rd4, %r6, 4;
	add.s64 	%rd5, %rd1, %rd4;
	ld.global.u32 	%r7, [%rd5];
	cvta.to.global.u64 	%rd6, %rd2;
	mul.wide.u32 	%rd7, %r1, 4;
	add.s64 	%rd8, %rd6, %rd7;
	ld.global.u32 	%r8, [%rd8];
	add.s32 	%r9, %r8, %r7;
	add.s64 	%rd9, %rd1, %rd7;
	st.global.u32 	[%rd9], %r9;
$L__BB18_4:
	ret;

}
	// .globl	_Z14markFlagForUidPjS_i
.visible .entry _Z14markFlagForUidPjS_i(
	.param .u64 .ptr .align 1 _Z14markFlagForUidPjS_i_param_0,
	.param .u64 .ptr .align 1 _Z14markFlagForUidPjS_i_param_1,
	.param .u32 _Z14markFlagForUidPjS_i_param_2
)
{
	.reg .pred 	%p<2>;
	.reg .b32 	%r<8>;
	.reg .b64 	%rd<9>;

	ld.param.u64 	%rd1, [_Z14markFlagForUidPjS_i_param_0];
	ld.param.u64 	%rd2, [_Z14markFlagForUidPjS_i_param_1];
	ld.param.u32 	%r2, [_Z14markFlagForUidPjS_i_param_2];
	mov.u32 	%r3, %ctaid.x;
	shl.b32 	%r4, %r3, 9;
	mov.u32 	%r5, %tid.x;
	add.s32 	%r1, %r4, %r5;
	setp.ge.u32 	%p1, %r1, %r2;
	@%p1 bra 	$L__BB19_2;
	cvta.to.global.u64 	%rd3, %rd2;
	cvta.to.global.u64 	%rd4, %rd1;
	mul.wide.u32 	%rd5, %r1, 4;
	add.s64 	%rd6, %rd3, %rd5;
	ld.global.u32 	%r6, [%rd6];
	mul.wide.u32 	%rd7, %r6, 4;
	add.s64 	%rd8, %rd4, %rd7;
	mov.b32 	%r7, 1;
	st.global.u32 	[%rd8], %r7;
$L__BB19_2:
	ret;

}
	// .globl	_Z12removeCyclesPji
.visible .entry _Z12removeCyclesPji(
	.param .u64 .ptr .align 1 _Z12removeCyclesPji_param_0,
	.param .u32 _Z12removeCyclesPji_param_1
)
{
	.reg .pred 	%p<4>;
	.reg .b32 	%r<8>;
	.reg .b64 	%rd<7>;

	ld.param.u64 	%rd3, [_Z12removeCyclesPji_param_0];
	ld.param.u32 	%r3, [_Z12removeCyclesPji_param_1];
	mov.u32 	%r4, %ctaid.x;
	shl.b32 	%r5, %r4, 9;
	mov.u32 	%r6, %tid.x;
	add.s32 	%r1, %r5, %r6;
	setp.ge.u32 	%p1, %r1, %r3;
	@%p1 bra 	$L__BB20_5;
	cvta.to.global.u64 	%rd4, %rd3;
	mul.wide.u32 	%rd5, %r1, 4;
	add.s64 	%rd1, %rd4, %rd5;
	ld.global.u32 	%r2, [%rd1];
	mul.wide.u32 	%rd6, %r2, 4;
	add.s64 	%rd2, %rd4, %rd6;
	ld.global.u32 	%r7, [%rd2];
	setp.ne.s32 	%p2, %r1, %r7;
	@%p2 bra 	$L__BB20_5;
	setp.ge.u32 	%p3, %r1, %r2;
	@%p3 bra 	$L__BB20_4;
	st.global.u32 	[%rd1], %r1;
	bra.uni 	$L__BB20_5;
$L__BB20_4:
	st.global.u32 	[%rd2], %r2;
$L__BB20_5:
	ret;

}
	// .globl	_Z17makeSuccesorArrayPjS_S_ii
.visible .entry _Z17makeSuccesorArrayPjS_S_ii(
	.param .u64 .ptr .align 1 _Z17makeSuccesorArrayPjS_S_ii_param_0,
	.param .u64 .ptr .align 1 _Z17makeSuccesorArrayPjS_S_ii_param_1,
	.param .u64 .ptr .align 1 _Z17makeSuccesorArrayPjS_S_ii_param_2,
	.param .u32 _Z17makeSuccesorArrayPjS_S_ii_param_3,
	.param .u32 _Z17makeSuccesorArrayPjS_S_ii_param_4
)
{
	.reg .pred 	%p<5>;
	.reg .b32 	%r<19>;
	.reg .b64 	%rd<13>;
	.reg .b64 	%fd<9>;

	ld.param.u64 	%rd1, [_Z17makeSuccesorArrayPjS_S_ii_param_0];
	ld.param.u64 	%rd2, [_Z17makeSuccesorArrayPjS_S_ii_param_1];
	ld.param.u64 	%rd3, [_Z17makeSuccesorArrayPjS_S_ii_param_2];
	ld.param.u32 	%r4, [_Z17makeSuccesorArrayPjS_S_ii_param_3];
	ld.param.u32 	%r18, [_Z17makeSuccesorArrayPjS_S_ii_param_4];
	mov.u32 	%r6, %ctaid.x;
	shl.b32 	%r7, %r6, 9;
	mov.u32 	%r8, %tid.x;
	add.s32 	%r1, %r7, %r8;
	setp.ge.u32 	%p1, %r1, %r4;
	@%p1 bra 	$L__BB21_4;
	add.s32 	%r9, %r4, -1;
	setp.ge.u32 	%p2, %r1, %r9;
	@%p2 bra 	$L__BB21_3;
	cvta.to.global.u64 	%rd4, %rd2;
	mul.wide.u32 	%rd5, %r1, 4;
	add.s64 	%rd6, %rd4, %rd5;
	ld.global.u32 	%r18, [%rd6+4];
$L__BB21_3:
	add.s32 	%r10, %r18, -1;
	mov.f64 	%fd1, 0d4000000000000000;
	{
	.reg .b32 %temp; 
	mov.b64 	{%temp, %r11}, %fd1;
	}
	mov.f64 	%fd2, 0d4036000000000000;
	{
	.reg .b32 %temp; 
	mov.b64 	{%temp, %r12}, %fd2;
	}
	and.b32  	%r14, %r12, 2146435072;
	setp.eq.s32 	%p3, %r14, 1075838976;
	{ // callseq 2, 0
	.param .b64 param0;
	st.param.f64 	[param0], 0d4036000000000000;
	.param .b64 retval0;
	call.uni (retval0), 
	__internal_accurate_pow, 
	(
	param0
	);
	ld.param.f64 	%fd3, [retval0];
	} // callseq 2
	setp.lt.s32 	%p4, %r11, 0;
	neg.f64 	%fd5, %fd3;
	selp.f64 	%fd6, %fd5, %fd3, %p3;
	selp.f64 	%fd7, %fd6, %fd3, %p4;
	add.f64 	%fd8, %fd7, 0dBFF0000000000000;
	cvt.rzi.u32.f64 	%r15, %fd8;
	cvta.to.global.u64 	%rd7, %rd3;
	mul.wide.u32 	%rd8, %r10, 4;
	add.s64 	%rd9, %rd7, %rd8;
	ld.global.u32 	%r16, [%rd9];
	and.b32  	%r17, %r15, %r16;
	cvta.to.global.u64 	%rd10, %rd1;
	mul.wide.u32 	%rd11, %r1, 4;
	add.s64 	%rd12, %rd10, %rd11;
	st.global.u32 	[%rd12], %r17;
$L__BB21_4:
	ret;

}
	// .globl	_Z16segmentedMinScanPjS_PKji
.visible .entry _Z16segmentedMinScanPjS_PKji(
	.param .u64 .ptr .align 1 _Z16segmentedMinScanPjS_PKji_param_0,
	.param .u64 .ptr .align 1 _Z16segmentedMinScanPjS_PKji_param_1,
	.param .u64 .ptr .align 1 _Z16segmentedMinScanPjS_PKji_param_2,
	.param .u32 _Z16segmentedMinScanPjS_PKji_param_3
)
{
	.reg .pred 	%p<3>;
	.reg .b32 	%r<12>;
	.reg .b64 	%rd<17>;

	ld.param.u64 	%rd4, [_Z16segmentedMinScanPjS_PKji_param_0];
	ld.param.u64 	%rd5, [_Z16segmentedMinScanPjS_PKji_param_1];
	ld.param.u64 	%rd3, [_Z16segmentedMinScanPjS_PKji_param_2];
	ld.param.u32 	%r2, [_Z16segmentedMinScanPjS_PKji_param_3];
	cvta.to.global.u64 	%rd1, %rd5;
	cvta.to.global.u64 	%rd2, %rd4;
	mov.u32 	%r3, %ctaid.x;
	shl.b32 	%r4, %r3, 9;
	mov.u32 	%r5, %tid.x;
	add.s32 	%r1, %r4, %r5;
	setp.ge.u32 	%p1, %r1, %r2;
	@%p1 bra 	$L__BB22_4;
	cvta.to.global.u64 	%rd6, %rd3;
	mul.wide.u32 	%rd7, %r1, 4;
	add.s64 	%rd8, %rd6, %rd7;
	ld.global.u32 	%r6, [%rd8];
	setp.ne.s32 	%p2, %r6, 1;
	@%p2 bra 	$L__BB22_3;
	add.s64 	%rd15, %rd1, %rd7;
	ld.global.u32 	%r11, [%rd15];
	add.s64 	%rd16, %rd2, %rd7;
	st.global.u32 	[%rd16], %r11;
	bra.uni 	$L__BB22_4;
$L__BB22_3:
	add.s32 	%r7, %r1, -1;
	mul.wide.u32 	%rd9, %r7, 4;
	add.s64 	%rd10, %rd2, %rd9;
	ld.global.u32 	%r8, [%rd10];
	add.s64 	%rd12, %rd1, %rd7;
	ld.global.u32 	%r9, [%rd12];
	min.u32 	%r10, %r8, %r9;
	add.s64 	%rd13, %rd2, %rd7;
	st.global.u32 	[%rd13], %r10;
$L__BB22_4:
	ret;

}
	// .globl	_Z12appendWeightPjS_S_i
.visible .entry _Z12appendWeightPjS_S_i(
	.param .u64 .ptr .align 1 _Z12appendWeightPjS_S_i_param_0,
	.param .u64 .ptr .align 1 _Z12appendWeightPjS_S_i_param_1,
	.param .u64 .ptr .align 1 _Z12appendWeightPjS_S_i_param_2,
	.param .u32 _Z12appendWeightPjS_S_i_param_3
)
{
	.reg .pred 	%p<2>;
	.reg .b32 	%r<10>;
	.reg .b64 	%rd<11>;

	ld.param.u64 	%rd1, [_Z12appendWeightPjS_S_i_param_0];
	ld.param.u64 	%rd2, [_Z12appendWeightPjS_S_i_param_1];
	ld.param.u64 	%rd3, [_Z12appendWeightPjS_S_i_param_2];
	ld.param.u32 	%r2, [_Z12appendWeightPjS_S_i_param_3];
	mov.u32 	%r3, %ctaid.x;
	shl.b32 	%r4, %r3, 9;
	mov.u32 	%r5, %tid.x;
	add.s32 	%r1, %r4, %r5;
	setp.ge.u32 	%p1, %r1, %r2;
	@%p1 bra 	$L__BB23_2;
	cvta.to.global.u64 	%rd4, %rd2;
	cvta.to.global.u64 	%rd5, %rd3;
	cvta.to.global.u64 	%rd6, %rd1;
	mul.wide.u32 	%rd7, %r1, 4;
	add.s64 	%rd8, %rd4, %rd7;
	ld.global.u32 	%r6, [%rd8];
	shl.b32 	%r7, %r6, 22;
	add.s64 	%rd9, %rd5, %rd7;
	ld.global.u32 	%r8, [%rd9];
	or.b32  	%r9, %r7, %r8;
	add.s64 	%rd10, %rd6, %rd7;
	st.global.u32 	[%rd10], %r9;
$L__BB23_2:
	ret;

}
	// .globl	_Z10clearArrayPji
.visible .entry _Z10clearArrayPji(
	.param .u64 .ptr .align 1 _Z10clearArrayPji_param_0,
	.param .u32 _Z10clearArrayPji_param_1
)
{
	.reg .pred 	%p<2>;
	.reg .b32 	%r<7>;
	.reg .b64 	%rd<5>;

	ld.param.u64 	%rd1, [_Z10clearArrayPji_param_0];
	ld.param.u32 	%r2, [_Z10clearArrayPji_param_1];
	mov.u32 	%r3, %ctaid.x;
	shl.b32 	%r4, %r3, 9;
	mov.u32 	%r5, %tid.x;
	add.s32 	%r1, %r4, %r5;
	setp.ge.u32 	%p1, %r1, %r2;
	@%p1 bra 	$L__BB24_2;
	cvta.to.global.u64 	%rd2, %rd1;
	mul.wide.u32 	%rd3, %r1, 4;
	add.s64 	%rd4, %rd2, %rd3;
	mov.b32 	%r6, 0;
	st.global.u32 	[%rd4], %r6;
$L__BB24_2:
	ret;

}
	// .globl	_Z13clearArrayIntPii
.visible .entry _Z13clearArrayIntPii(
	.param .u64 .ptr .align 1 _Z13clearArrayIntPii_param_0,
	.param .u32 _Z13clearArrayIntPii_param_1
)
{
	.reg .pred 	%p<2>;
	.reg .b32 	%r<7>;
	.reg .b64 	%rd<5>;

	ld.param.u64 	%rd1, [_Z13clearArrayIntPii_param_0];
	ld.param.u32 	%r2, [_Z13clearArrayIntPii_param_1];
	mov.u32 	%r3, %ctaid.x;
	shl.b32 	%r4, %r3, 9;
	mov.u32 	%r5, %tid.x;
	add.s32 	%r1, %r4, %r5;
	setp.ge.u32 	%p1, %r1, %r2;
	@%p1 bra 	$L__BB25_2;
	cvta.to.global.u64 	%rd2, %rd1;
	mul.wide.u32 	%rd3, %r1, 4;
	add.s64 	%rd4, %rd2, %rd3;
	mov.b32 	%r6, 0;
	st.global.u32 	[%rd4], %r6;
$L__BB25_2:
	ret;

}
	// .globl	_Z12markEdgeFlagPjS_i
.visible .entry _Z12markEdgeFlagPjS_i(
	.param .u64 .ptr .align 1 _Z12markEdgeFlagPjS_i_param_0,
	.param .u64 .ptr .align 1 _Z12markEdgeFlagPjS_i_param_1,
	.param .u32 _Z12markEdgeFlagPjS_i_param_2
)
{
	.reg .pred 	%p<2>;
	.reg .b32 	%r<8>;
	.reg .b64 	%rd<9>;

	ld.param.u64 	%rd1, [_Z12markEdgeFlagPjS_i_param_0];
	ld.param.u64 	%rd2, [_Z12markEdgeFlagPjS_i_param_1];
	ld.param.u32 	%r2, [_Z12markEdgeFlagPjS_i_param_2];
	mov.u32 	%r3, %ctaid.x;
	shl.b32 	%r4, %r3, 9;
	mov.u32 	%r5, %tid.x;
	add.s32 	%r1, %r4, %r5;
	setp.ge.u32 	%p1, %r1, %r2;
	@%p1 bra 	$L__BB26_2;
	cvta.to.global.u64 	%rd3, %rd2;
	cvta.to.global.u64 	%rd4, %rd1;
	mul.wide.u32 	%rd5, %r1, 4;
	add.s64 	%rd6, %rd3, %rd5;
	ld.global.u32 	%r6, [%rd6];
	mul.wide.u32 	%rd7, %r6, 4;
	add.s64 	%rd8, %rd4, %rd7;
	mov.b32 	%r7, 1;
	st.global.u32 	[%rd8], %r7;
$L__BB26_2:
	ret;

}
.func  (.param .b64 func_retval0) __internal_accurate_pow(
	.param .b64 __internal_accurate_pow_param_0
)
{
	.reg .pred 	%p<8>;
	.reg .b32 	%r<46>;
	.reg .b32 	%f<3>;
	.reg .b64 	%fd<109>;

	ld.param.f64 	%fd10, [__internal_accurate_pow_param_0];
	mov.f64 	%fd11, 0d4000000000000000;
	{
	.reg .b32 %temp; 
	mov.b64 	{%temp, %r8}, %fd11;
	}
	{
	.reg .b32 %temp; 
	mov.b64 	{%r9, %temp}, %fd11;
	}
	shr.u32 	%r10, %r8, 20;
	setp.lt.u32 	%p1, %r8, 1048576;
	mov.f64 	%fd12, 0d4360000000000000;
	{
	.reg .b32 %temp; 
	mov.b64 	{%temp, %r11}, %fd12;
	}
	{
	.reg .b32 %temp; 
	mov.b64 	{%r12, %temp}, %fd12;
	}
	shr.u32 	%r13, %r11, 20;
	add.s32 	%r14, %r13, -54;
	selp.b32 	%r15, %r12, %r9, %p1;
	selp.b32 	%r16, %r11, %r8, %p1;
	selp.b32 	%r1, %r14, %r10, %p1;
	add.s32 	%r45, %r1, -1023;
	and.b32  	%r17, %r16, -2146435073;
	or.b32  	%r18, %r17, 1072693248;
	mov.b64 	%fd107, {%r15, %r18};
	setp.lt.u32 	%p2, %r18, 1073127583;
	@%p2 bra 	$L__BB27_2;
	{
	.reg .b32 %temp; 
	mov.b64 	{%r19, %temp}, %fd107;
	}
	{
	.reg .b32 %temp; 
	mov.b64 	{%temp, %r20}, %fd107;
	}
	add.s32 	%r21, %r20, -1048576;
	mov.b64 	%fd107, {%r19, %r21};
	add.s32 	%r45, %r1, -1022;
$L__BB27_2:
	add.f64 	%fd13, %fd107, 0dBFF0000000000000;
	add.f64 	%fd14, %fd107, 0d3FF0000000000000;
	rcp.approx.ftz.f64 	%fd15, %fd14;
	neg.f64 	%fd16, %fd14;
	fma.rn.f64 	%fd17, %fd16, %fd15, 0d3FF0000000000000;
	fma.rn.f64 	%fd18, %fd17, %fd17, %fd17;
	fma.rn.f64 	%fd19, %fd18, %fd15, %fd15;
	mul.f64 	%fd20, %fd13, %fd19;
	fma.rn.f64 	%fd21, %fd13, %fd19, %fd20;
	mul.f64 	%fd22, %fd21, %fd21;
	fma.rn.f64 	%fd23, %fd22, 0d3EB0F5FF7D2CAFE2, 0d3ED0F5D241AD3B5A;
	fma.rn.f64 	%fd24, %fd23, %fd22, 0d3EF3B20A75488A3F;
	fma.rn.f64 	%fd25, %fd24, %fd22, 0d3F1745CDE4FAECD5;
	fma.rn.f64 	%fd26, %fd25, %fd22, 0d3F3C71C7258A578B;
	fma.rn.f64 	%fd27, %fd26, %fd22, 0d3F6249249242B910;
	fma.rn.f64 	%fd28, %fd27, %fd22, 0d3F89999999999DFB;
	sub.f64 	%fd29, %fd13, %fd21;
	add.f64 	%fd30, %fd29, %fd29;
	neg.f64 	%fd31, %fd21;
	fma.rn.f64 	%fd32, %fd31, %fd13, %fd30;
	mul.f64 	%fd33, %fd19, %fd32;
	fma.rn.f64 	%fd34, %fd22, %fd28, 0d3FB5555555555555;
	mov.f64 	%fd35, 0d3FB5555555555555;
	sub.f64 	%fd36, %fd35, %fd34;
	fma.rn.f64 	%fd37, %fd22, %fd28, %fd36;
	add.f64 	%fd38, %fd37, 0dBC46A4CB00B9E7B0;
	add.f64 	%fd39, %fd34, %fd38;
	sub.f64 	%fd40, %fd34, %fd39;
	add.f64 	%fd41, %fd38, %fd40;
	mul.rn.f64 	%fd42, %fd21, %fd21;
	neg.f64 	%fd43, %fd42;
	fma.rn.f64 	%fd44, %fd21, %fd21, %fd43;
	{
	.reg .b32 %temp; 
	mov.b64 	{%r22, %temp}, %fd33;
	}
	{
	.reg .b32 %temp; 
	mov.b64 	{%temp, %r23}, %fd33;
	}
	add.s32 	%r24, %r23, 1048576;
	mov.b64 	%fd45, {%r22, %r24};
	fma.rn.f64 	%fd46, %fd21, %fd45, %fd44;
	mul.rn.f64 	%fd47, %fd42, %fd21;
	neg.f64 	%fd48, %fd47;
	fma.rn.f64 	%fd49, %fd42, %fd21, %fd48;
	fma.rn.f64 	%fd50, %fd42, %fd33, %fd49;
	fma.rn.f64 	%fd51, %fd46, %fd21, %fd50;
	mul.rn.f64 	%fd52, %fd39, %fd47;
	neg.f64 	%fd53, %fd52;
	fma.rn.f64 	%fd54, %fd39, %fd47, %fd53;
	fma.rn.f64 	%fd55, %fd39, %fd51, %fd54;
	fma.rn.f64 	%fd56, %fd41, %fd47, %fd55;
	add.f64 	%fd57, %fd52, %fd56;
	sub.f64 	%fd58, %fd52, %fd57;
	add.f64 	%fd59, %fd56, %fd58;
	add.f64 	%fd60, %fd21, %fd57;
	sub.f64 	%fd61, %fd21, %fd60;
	add.f64 	%fd62, %fd57, %fd61;
	add.f64 	%fd63, %fd59, %fd62;
	add.f64 	%fd64, %fd33, %fd63;
	add.f64 	%fd65, %fd60, %fd64;
	sub.f64 	%fd66, %fd60, %fd65;
	add.f64 	%fd67, %fd64, %fd66;
	xor.b32  	%r25, %r45, -2147483648;
	mov.b32 	%r26, 1127219200;
	mov.b64 	%fd68, {%r25, %r26};
	mov.b32 	%r27, -2147483648;
	mov.b64 	%fd69, {%r27, %r26};
	sub.f64 	%fd70, %fd68, %fd69;
	fma.rn.f64 	%fd71, %fd70, 0d3FE62E42FEFA39EF, %fd65;
	fma.rn.f64 	%fd72, %fd70, 0dBFE62E42FEFA39EF, %fd71;
	sub.f64 	%fd73, %fd72, %fd65;
	sub.f64 	%fd74, %fd67, %fd73;
	fma.rn.f64 	%fd75, %fd70, 0d3C7ABC9E3B39803F, %fd74;
	add.f64 	%fd76, %fd71, %fd75;
	sub.f64 	%fd77, %fd71, %fd76;
	add.f64 	%fd78, %fd75, %fd77;
	{
	.reg .b32 %temp; 
	mov.b64 	{%temp, %r28}, %fd10;
	}
	{
	.reg .b32 %temp; 
	mov.b64 	{%r29, %temp}, %fd10;
	}
	shl.b32 	%r30, %r28, 1;
	setp.gt.u32 	%p3, %r30, -33554433;
	and.b32  	%r31, %r28, -15728641;
	selp.b32 	%r32, %r31, %r28, %p3;
	mov.b64 	%fd79, {%r29, %r32};
	mul.rn.f64 	%fd80, %fd76, %fd79;
	neg.f64 	%fd81, %fd80;
	fma.rn.f64 	%fd82, %fd76, %fd79, %fd81;
	fma.rn.f64 	%fd83, %fd78, %fd79, %fd82;
	add.f64 	%fd4, %fd80, %fd83;
	sub.f64 	%fd84, %fd80, %fd4;
	add.f64 	%fd5, %fd83, %fd84;
	fma.rn.f64 	%fd85, %fd4, 0d3FF71547652B82FE, 0d4338000000000000;
	{
	.reg .b32 %temp; 
	mov.b64 	{%r5, %temp}, %fd85;
	}
	mov.f64 	%fd86, 0dC338000000000000;
	add.rn.f64 	%fd87, %fd85, %fd86;
	fma.rn.f64 	%fd88, %fd87, 0dBFE62E42FEFA39EF, %fd4;
	fma.rn.f64 	%fd89, %fd87, 0dBC7ABC9E3B39803F, %fd88;
	fma.rn.f64 	%fd90, %fd89, 0d3E5ADE1569CE2BDF, 0d3E928AF3FCA213EA;
	fma.rn.f64 	%fd91, %fd90, %fd89, 0d3EC71DEE62401315;
	fma.rn.f64 	%fd92, %fd91, %fd89, 0d3EFA01997C89EB71;
	fma.rn.f64 	%fd93, %fd92, %fd89, 0d3F2A01A014761F65;
	fma.rn.f64 	%fd94, %fd93, %fd89, 0d3F56C16C1852B7AF;
	fma.rn.f64 	%fd95, %fd94, %fd89, 0d3F81111111122322;
	fma.rn.f64 	%fd96, %fd95, %fd89, 0d3FA55555555502A1;
	fma.rn.f64 	%fd97, %fd96, %fd89, 0d3FC5555555555511;
	fma.rn.f64 	%fd98, %fd97, %fd89, 0d3FE000000000000B;
	fma.rn.f64 	%fd99, %fd98, %fd89, 0d3FF0000000000000;
	fma.rn.f64 	%fd100, %fd99, %fd89, 0d3FF0000000000000;
	{
	.reg .b32 %temp; 
	mov.b64 	{%r6, %temp}, %fd100;
	}
	{
	.reg .b32 %temp; 
	mov.b64 	{%temp, %r7}, %fd100;
	}
	shl.b32 	%r33, %r5, 20;
	add.s32 	%r34, %r33, %r7;
	mov.b64 	%fd108, {%r6, %r34};
	{
	.reg .b32 %temp; 
	mov.b64 	{%temp, %r35}, %fd4;
	}
	mov.b32 	%f2, %r35;
	abs.f32 	%f1, %f2;
	setp.lt.f32 	%p4, %f1, 0f4086232B;
	@%p4 bra 	$L__BB27_5;
	setp.lt.f64 	%p5, %fd4, 0d0000000000000000;
	add.f64 	%fd101, %fd4, 0d7FF0000000000000;
	selp.f64 	%fd108, 0d0000000000000000, %fd101, %p5;
	setp.geu.f32 	%p6, %f1, 0f40874800;
	@%p6 bra 	$L__BB27_5;
	shr.u32 	%r36, %r5, 31;
	add.s32 	%r37, %r5, %r36;
	shr.s32 	%r38, %r37, 1;
	shl.b32 	%r39, %r38, 20;
	add.s32 	%r40, %r7, %r39;
	mov.b64 	%fd102, {%r6, %r40};
	sub.s32 	%r41, %r5, %r38;
	shl.b32 	%r42, %r41, 20;
	add.s32 	%r43, %r42, 1072693248;
	mov.b32 	%r44, 0;
	mov.b64 	%fd103, {%r44, %r43};
	mul.f64 	%fd108, %fd103, %fd102;
$L__BB27_5:
	abs.f64 	%fd104, %fd108;
	setp.eq.f64 	%p7, %fd104, 0d7FF0000000000000;
	fma.rn.f64 	%fd105, %fd108, %fd5, %fd108;
	selp.f64 	%fd106, %fd108, %fd105, %p7;
	st.param.f64 	[func_retval0], %fd106;
	ret;

}


// ===== COMPILED SASS (sm_100) =====

	.target	sm_100

	.elftype	@"ET_EXEC"


//--------------------- .note.nv.tkinfo           --------------------------
	.section	.note.nv.tkinfo,"",@"SHT_NOTE"
	.sectionflags	@"SHF_NOTE_NV_TKINFO"
	.tkinfo
        /*0018*/ 	.word	0x00000002
        /*0030*/ 	.string	""
        /*0030*/ 	.string	"ptxas"
        /*0030*/ 	.string	"Cuda compilation tools, release 13.0, V13.0.88"
        /*0030*/ 	.string	"Build cuda_13.0.r13.0/compiler.36424714_0"
        /*0030*/ 	.string	"-arch sm_100 -m 64 "



//--------------------- .note.nv.cuinfo           --------------------------
	.section	.note.nv.cuinfo,"",@"SHT_NOTE"
	.sectionflags	@"SHF_NOTE_NV_CUINFO"
        /*0018*/ 	.short	0x0002
        /*001a*/ 	.short	0x0064
        /*001c*/ 	.short	0x0082
	.zero		2


//--------------------- .nv.info                  --------------------------
	.section	.nv.info,"",@"SHT_CUDA_INFO"
	.align	4


	//----- nvinfo : EIATTR_REGCOUNT
	.align		4
        /*0000*/ 	.byte	0x04, 0x2f
        /*0002*/ 	.short	(.L_1 - .L_0)
	.align		4
.L_0:
        /*0004*/ 	.word	index@(_Z14makeVertexListPjS_Pii)
        /*0008*/ 	.word	0x0000000a


	//----- nvinfo : EIATTR_FRAME_SIZE
	.align		4
.L_1:
        /*000c*/ 	.byte	0x04, 0x11
        /*000e*/ 	.short	(.L_3 - .L_2)
	.align		4
.L_2:
        /*0010*/ 	.word	index@(_Z14makeVertexListPjS_Pii)
        /*0014*/ 	.word	0x00000000


	//----- nvinfo : EIATTR_REGCOUNT
	.align		4
.L_3:
        /*0018*/ 	.byte	0x04, 0x2f
        /*001a*/ 	.short	(.L_5 - .L_4)
	.align		4
.L_4:
        /*001c*/ 	.word	index@(_Z29makeFlagArrayForNewVertexListPjPii)
        /*0020*/ 	.word	0x0000000a


	//----- nvinfo : EIATTR_FRAME_SIZE
	.align		4
.L_5:
        /*0024*/ 	.byte	0x04, 0x11
        /*0026*/ 	.short	(.L_7 - .L_6)
	.align		4
.L_6:
        /*0028*/ 	.word	index@(_Z29makeFlagArrayForNewVertexListPjPii)
        /*002c*/ 	.word	0x00000000


	//----- nvinfo : EIATTR_REGCOUNT
	.align		4
.L_7:
        /*0030*/ 	.byte	0x04, 0x2f
        /*0032*/ 	.short	(.L_9 - .L_8)
	.align		4
.L_8:
        /*0034*/ 	.word	index@(_Z15copyEdgeMappingPjS_S_S_S_S_S_)
        /*0038*/ 	.word	0x00000012


	//----- nvinfo : EIATTR_FRAME_SIZE
	.align		4
.L_9:
        /*003c*/ 	.byte	0x04, 0x11
        /*003e*/ 	.short	(.L_11 - .L_10)
	.align		4
.L_10:
        /*0040*/ 	.word	index@(_Z15copyEdgeMappingPjS_S_S_S_S_S_)
        /*0044*/ 	.word	0x00000000


	//----- nvinfo : EIATTR_REGCOUNT
	.align		4
.L_11:
        /*0048*/ 	.byte	0x04, 0x2f
        /*004a*/ 	.short	(.L_13 - .L_12)
	.align		4
.L_12:
        /*004c*/ 	.word	index@(_Z25compactEdgeListDuplicatesPjS_S_S_S_S_S_S_PyPiS_S_S_)
        /*0050*/ 	.word	0x0000001c


	//----- nvinfo : EIATTR_FRAME_SIZE
	.align		4
.L_13:
        /*0054*/ 	.byte	0x04, 0x11
        /*0056*/ 	.short	(.L_15 - .L_14)
	.align		4
.L_14:
        /*0058*/ 	.word	index@($_Z25compactEdgeListDuplicatesPjS_S_S_S_S_S_S_PyPiS_S_S_$__internal_accurate_pow)
        /*005c*/ 	.word	0x00000000


	//----- nvinfo : EIATTR_FRAME_SIZE
	.align		4
.L_15:
        /*0060*/ 	.byte	0x04, 0x11
        /*0062*/ 	.short	(.L_17 - .L_16)
	.align		4
.L_16:
        /*0064*/ 	.word	index@(_Z25compactEdgeListDuplicatesPjS_S_S_S_S_S_S_PyPiS_S_S_)
        /*0068*/ 	.word	0x00000000


	//----- nvinfo : EIATTR_REGCOUNT
	.align		4
.L_17:
        /*006c*/ 	.byte	0x04, 0x2f
        /*006e*/ 	.short	(.L_19 - .L_18)
	.align		4
.L_18:
        /*0070*/ 	.word	index@(_Z12markEdgesNewPjPyS_i)
        /*0074*/ 	.word	0x0000000e


	//----- nvinfo : EIATTR_FRAME_SIZE
	.align		4
.L_19:
        /*0078*/ 	.byte	0x04, 0x11
        /*007a*/ 	.short	(.L_21 - .L_20)
	.align		4
.L_20:
        /*007c*/ 	.word	index@(_Z12markEdgesNewPjPyS_i)
        /*0080*/ 	.word	0x00000000


	//----- nvinfo : EIATTR_REGCOUNT
	.align		4
.L_21:
        /*0084*/ 	.byte	0x04, 0x2f
        /*0086*/ 	.short	(.L_23 - .L_22)
	.align		4
.L_22:
        /*0088*/ 	.word	index@(_Z9sortArrayPyi)
        /*008c*/ 	.word	0x00000012


	//----- nvinfo : EIATTR_FRAME_SIZE
	.align		4
.L_23:
        /*0090*/ 	.byte	0x04, 0x11
        /*0092*/ 	.short	(.L_25 - .L_24)
	.align		4
.L_24:
        /*0094*/ 	.word	index@(_Z9sortArrayPyi)
        /*0098*/ 	.word	0x00000000


	//----- nvinfo : EIATTR_REGCOUNT
	.align		4
.L_25:
        /*009c*/ 	.byte	0x04, 0x2f
        /*009e*/ 	.short	(.L_27 - .L_26)
	.align		4
.L_26:
        /*00a0*/ 	.word	index@(_Z31appendForNoDuplicateEdgeRemovalPyPjS0_S0_S0_i)
        /*00a4*/ 	.word	0x00000010


	//----- nvinfo : EIATTR_FRAME_SIZE
	.align		4
.L_27:
        /*00a8*/ 	.byte	0x04, 0x11
        /*00aa*/ 	.short	(.L_29 - .L_28)
	.align		4
.L_28:
        /*00ac*/ 	.word	index@(_Z31appendForNoDuplicateEdgeRemovalPyPjS0_S0_S0_i)
        /*00b0*/ 	.word	0x00000000


	//----- nvinfo : EIATTR_REGCOUNT
	.align		4
.L_29:
        /*00b4*/ 	.byte	0x04, 0x2f
        /*00b6*/ 	.short	(.L_31 - .L_30)
	.align		4
.L_30:
        /*00b8*/ 	.word	index@(_Z15removeSelfEdgesPjS_S_i)
        /*00bc*/ 	.word	0x0000000e


	//----- nvinfo : EIATTR_FRAME_SIZE
	.align		4
.L_31:
        /*00c0*/ 	.byte	0x04, 0x11
        /*00c2*/ 	.short	(.L_33 - .L_32)
	.align		4
.L_32:
        /*00c4*/ 	.word	index@(_Z15removeSelfEdgesPjS_S_i)
        /*00c8*/ 	.word	0x00000000


	//----- nvinfo : EIATTR_REGCOUNT
	.align		4
.L_33:
        /*00cc*/ 	.byte	0x04, 0x2f
        /*00ce*/ 	.short	(.L_35 - .L_34)
	.align		4
.L_34:
        /*00d0*/ 	.word	index@(_Z27markSuperVertexIdsPerVertexPjPyS_i)
        /*00d4*/ 	.word	0x0000001a


	//----- nvinfo : EIATTR_FRAME_SIZE
	.align		4
.L_35:
        /*00d8*/ 	.byte	0x04, 0x11
        /*00da*/ 	.short	(.L_37 - .L_36)
	.align		4
.L_36:
        /*00dc*/ 	.word	index@($_Z27markSuperVertexIdsPerVertexPjPyS_i$__internal_accurate_pow)
        /*00e0*/ 	.word	0x00000000


	//----- nvinfo : EIATTR_FRAME_SIZE
	.align		4
.L_37:
        /*00e4*/ 	.byte	0x04, 0x11
        /*00e6*/ 	.short	(.L_39 - .L_38)
	.align		4
.L_38:
        /*00e8*/ 	.word	index@(_Z27markSuperVertexIdsPerVertexPjPyS_i)
        /*00ec*/ 	.word	0x00000000


	//----- nvinfo : EIATTR_REGCOUNT
	.align		4
.L_39:
        /*00f0*/ 	.byte	0x04, 0x2f
        /*00f2*/ 	.short	(.L_41 - .L_40)
	.align		4
.L_40:
        /*00f4*/ 	.word	index@(_Z14markVertexFlagPjPyi)
        /*00f8*/ 	.word	0x0000000c


	//----- nvinfo : EIATTR_FRAME_SIZE
	.align		4
.L_41:
        /*00fc*/ 	.byte	0x04, 0x11
        /*00fe*/ 	.short	(.L_43 - .L_42)
	.align		4
.L_42:
        /*0100*/ 	.word	index@(_Z14markVertexFlagPjPyi)
        /*0104*/ 	.word	0x00000000


	//----- nvinfo : EIATTR_REGCOUNT
	.align		4
.L_43:
        /*0108*/ 	.byte	0x04, 0x2f
        /*010a*/ 	.short	(.L_45 - .L_44)
	.align		4
.L_44:
        /*010c*/ 	.word	index@(_Z18sortSuperVertexIdsPyi)
        /*0110*/ 	.word	0x00000012


	//----- nvinfo : EIATTR_FRAME_SIZE
	.align		4
.L_45:
        /*0114*/ 	.byte	0x04, 0x11
        /*0116*/ 	.short	(.L_47 - .L_46)
	.align		4
.L_46:
        /*0118*/ 	.word	index@(_Z18sortSuperVertexIdsPyi)
        /*011c*/ 	.word	0x00000000


	//----- nvinfo : EIATTR_REGCOUNT
	.align		4
.L_47:
        /*0120*/ 	.byte	0x04, 0x2f
        /*0122*/ 	.short	(.L_49 - .L_48)
	.align		4
.L_48:
        /*0124*/ 	.word	index@(_Z14appendVertexIdPyPji)
        /*0128*/ 	.word	0x0000000a


	//----- nvinfo : EIATTR_FRAME_SIZE
	.align		4
.L_49:
        /*012c*/ 	.byte	0x04, 0x11
        /*012e*/ 	.short	(.L_51 - .L_50)
	.align		4
.L_50:
        /*0130*/ 	.word	index@(_Z14appendVertexIdPyPji)
        /*0134*/ 	.word	0x00000000


	//----- nvinfo : EIATTR_REGCOUNT
	.align		4
.L_51:
        /*0138*/ 	.byte	0x04, 0x2f
        /*013a*/ 	.short	(.L_53 - .L_52)
	.align		4
.L_52:
        /*013c*/ 	.word	index@(_Z17doPointerDoublingPjS_iPb)
        /*0140*/ 	.word	0x0000000a


	//----- nvinfo : EIATTR_FRAME_SIZE
	.align		4
.L_53:
        /*0144*/ 	.byte	0x04, 0x11
        /*0146*/ 	.short	(.L_55 - .L_54)
	.align		4
.L_54:
        /*0148*/ 	.word	index@(_Z17doPointerDoublingPjS_iPb)
        /*014c*/ 	.word	0x00000000


	//----- nvinfo : EIATTR_REGCOUNT
	.align		4
.L_55:
        /*0150*/ 	.byte	0x04, 0x2f
        /*0152*/ 	.short	(.L_57 - .L_56)
	.align		4
.L_56:
        /*0154*/ 	.word	index@(_Z9copyArrayPjS_i)
        /*0158*/ 	.word	0x0000000a


	//----- nvinfo : EIATTR_FRAME_SIZE
	.align		4
.L_57:
        /*015c*/ 	.byte	0x04, 0x11
        /*015e*/ 	.short	(.L_59 - .L_58)
	.align		4
.L_58:
        /*0160*/ 	.word	index@(_Z9copyArrayPjS_i)
        /*0164*/ 	.word	0x00000000


	//----- nvinfo : EIATTR_REGCOUNT
	.align		4
.L_59:
        /*0168*/ 	.byte	0x04, 0x2f
        /*016a*/ 	.short	(.L_61 - .L_60)
	.align		4
.L_60:
        /*016c*/ 	.word	index@(_Z15markOutputEdgesPiPjS0_S0_i)
        /*0170*/ 	.word	0x00000012


	//----- nvinfo : EIATTR_FRAME_SIZE
	.align		4
.L_61:
        /*0174*/ 	.byte	0x04, 0x11
        /*0176*/ 	.short	(.L_63 - .L_62)
	.align		4
.L_62:
        /*0178*/ 	.word	index@(_Z15markOutputEdgesPiPjS0_S0_i)
        /*017c*/ 	.word	0x00000000


	//----- nvinfo : EIATTR_REGCOUNT
	.align		4
.L_63:
        /*0180*/ 	.byte	0x04, 0x2f
        /*0182*/ 	.short	(.L_65 - .L_64)
	.align		4
.L_64:
        /*0184*/ 	.word	index@(_Z15initialiseArrayPji)
        /*0188*/ 	.word	0x00000008


	//----- nvinfo : EIATTR_FRAME_SIZE
	.align		4
.L_65:
        /*018c*/ 	.byte	0x04, 0x11
        /*018e*/ 	.short	(.L_67 - .L_66)
	.align		4
.L_66:
        /*0190*/ 	.word	index@(_Z15initialiseArrayPji)
        /*0194*/ 	.word	0x00000000


	//----- nvinfo : EIATTR_REGCOUNT
	.align		4
.L_67:
        /*0198*/ 	.byte	0x04, 0x2f
        /*019a*/ 	.short	(.L_69 - .L_68)
	.align		4
.L_68:
        /*019c*/ 	.word	index@(_Z13makePickArrayPiPjS0_S0_ii)
        /*01a0*/ 	.word	0x0000000e


	//----- nvinfo : EIATTR_FRAME_SIZE
	.align		4
.L_69:
        /*01a4*/ 	.byte	0x04, 0x11
        /*01a6*/ 	.short	(.L_71 - .L_70)
	.align		4
.L_70:
        /*01a8*/ 	.word	index@(_Z13makePickArrayPiPjS0_S0_ii)
        /*01ac*/ 	.word	0x00000000


	//----- nvinfo : EIATTR_REGCOUNT
	.align		4
.L_71:
        /*01b0*/ 	.byte	0x04, 0x2f
        /*01b2*/ 	.short	(.L_73 - .L_72)
	.align		4
.L_72:
        /*01b4*/ 	.word	index@(_Z12modifyOldUIDPji)
        /*01b8*/ 	.word	0x00000008


	//----- nvinfo : EIATTR_FRAME_SIZE
	.align		4
.L_73:
        /*01bc*/ 	.byte	0x04, 0x11
        /*01be*/ 	.short	(.L_75 - .L_74)
	.align		4
.L_74:
        /*01c0*/ 	.word	index@(_Z12modifyOldUIDPji)
        /*01c4*/ 	.word	0x00000000


	//----- nvinfo : EIATTR_REGCOUNT
	.align		4
.L_75:
        /*01c8*/ 	.byte	0x04, 0x2f
        /*01ca*/ 	.short	(.L_77 - .L_76)
	.align		4
.L_76:
        /*01cc*/ 	.word	index@(_Z9prefixSumPjS_i)
        /*01d0*/ 	.word	0x0000000c


	//----- nvinfo : EIATTR_FRAME_SIZE
	.align		4
.L_77:
        /*01d4*/ 	.byte	0x04, 0x11
        /*01d6*/ 	.short	(.L_79 - .L_78)
	.align		4
.L_78:
        /*01d8*/ 	.word	index@(_Z9prefixSumPjS_i)
        /*01dc*/ 	.word	0x00000000


	//----- nvinfo : EIATTR_REGCOUNT
	.align		4
.L_79:
        /*01e0*/ 	.byte	0x04, 0x2f
        /*01e2*/ 	.short	(.L_81 - .L_80)
	.align		4
.L_80:
        /*01e4*/ 	.word	index@(_Z14markFlagForUidPjS_i)
        /*01e8*/ 	.word	0x0000000a


	//----- nvinfo : EIATTR_FRAME_SIZE
	.align		4
.L_81:
        /*01ec*/ 	.byte	0x04, 0x11
        /*01ee*/ 	.short	(.L_83 - .L_82)
	.align		4
.L_82:
        /*01f0*/ 	.word	index@(_Z14markFlagForUidPjS_i)
        /*01f4*/ 	.word	0x00000000


	//----- nvinfo : EIATTR_REGCOUNT
	.align		4
.L_83:
        /*01f8*/ 	.byte	0x04, 0x2f
        /*01fa*/ 	.short	(.L_85 - .L_84)
	.align		4
.L_84:
        /*01fc*/ 	.word	index@(_Z12removeCyclesPji)
        /*0200*/ 	.word	0x0000000c


	//----- nvinfo : EIATTR_FRAME_SIZE
	.align		4
.L_85:
        /*0204*/ 	.byte	0x04, 0x11
        /*0206*/ 	.short	(.L_87 - .L_86)
	.align		4
.L_86:
        /*0208*/ 	.word	index@(_Z12removeCyclesPji)
        /*020c*/ 	.word	0x00000000


	//----- nvinfo : EIATTR_REGCOUNT
	.align		4
.L_87:
        /*0210*/ 	.byte	0x04, 0x2f
        /*0212*/ 	.short	(.L_89 - .L_88)
	.align		4
.L_88:
        /*0214*/ 	.word	index@(_Z17makeSuccesorArrayPjS_S_ii)
        /*0218*/ 	.word	0x0000001a


	//----- nvinfo : EIATTR_FRAME_SIZE
	.align		4
.L_89:
        /*021c*/ 	.byte	0x04, 0x11
        /*021e*/ 	.short	(.L_91 - .L_90)
	.align		4
.L_90:
        /*0220*/ 	.word	index@($_Z17makeSuccesorArrayPjS_S_ii$__internal_accurate_pow)
        /*0224*/ 	.word	0x00000000


	//----- nvinfo : EIATTR_FRAME_SIZE
	.align		4
.L_91:
        /*0228*/ 	.byte	0x04, 0x11
        /*022a*/ 	.short	(.L_93 - .L_92)
	.align		4
.L_92:
        /*022c*/ 	.word	index@(_Z17makeSuccesorArrayPjS_S_ii)
        /*0230*/ 	.word	0x00000000


	//----- nvinfo : EIATTR_REGCOUNT
	.align		4
.L_93:
        /*0234*/ 	.byte	0x04, 0x2f
        /*0236*/ 	.short	(.L_95 - .L_94)
	.align		4
.L_94:
        /*0238*/ 	.word	index@(_Z16segmentedMinScanPjS_PKji)
        /*023c*/ 	.word	0x0000000e


	//----- nvinfo : EIATTR_FRAME_SIZE
	.align		4
.L_95:
        /*0240*/ 	.byte	0x04, 0x11
        /*0242*/ 	.short	(.L_97 - .L_96)
	.align		4
.L_96:
        /*0244*/ 	.word	index@(_Z16segmentedMinScanPjS_PKji)
        /*0248*/ 	.word	0x00000000


	//----- nvinfo : EIATTR_REGCOUNT
	.align		4
.L_97:
        /*024c*/ 	.byte	0x04, 0x2f
        /*024e*/ 	.short	(.L_99 - .L_98)
	.align		4
.L_98:
        /*0250*/ 	.word	index@(_Z12appendWeightPjS_S_i)
        /*0254*/ 	.word	0x0000000c


	//----- nvinfo : EIATTR_FRAME_SIZE
	.align		4
.L_99:
        /*0258*/ 	.byte	0x04, 0x11
        /*025a*/ 	.short	(.L_101 - .L_100)
	.align		4
.L_100:
        /*025c*/ 	.word	index@(_Z12appendWeightPjS_S_i)
        /*0260*/ 	.word	0x00000000


	//----- nvinfo : EIATTR_REGCOUNT
	.align		4
.L_101:
        /*0264*/ 	.byte	0x04, 0x2f
        /*0266*/ 	.short	(.L_103 - .L_102)
	.align		4
.L_102:
        /*0268*/ 	.word	index@(_Z10clearArrayPji)
        /*026c*/ 	.word	0x00000008


	//----- nvinfo : EIATTR_FRAME_SIZE
	.align		4
.L_103:
        /*0270*/ 	.byte	0x04, 0x11
        /*0272*/ 	.short	(.L_105 - .L_104)
	.align		4
.L_104:
        /*0274*/ 	.word	index@(_Z10clearArrayPji)
        /*0278*/ 	.word	0x00000000


	//----- nvinfo : EIATTR_REGCOUNT
	.align		4
.L_105:
        /*027c*/ 	.byte	0x04, 0x2f
        /*027e*/ 	.short	(.L_107 - .L_106)
	.align		4
.L_106:
        /*0280*/ 	.word	index@(_Z13clearArrayIntPii)
        /*0284*/ 	.word	0x00000008


	//----- nvinfo : EIATTR_FRAME_SIZE
	.align		4
.L_107:
        /*0288*/ 	.byte	0x04, 0x11
        /*028a*/ 	.short	(.L_109 - .L_108)
	.align		4
.L_108:
        /*028c*/ 	.word	index@(_Z13clearArrayIntPii)
        /*0290*/ 	.word	0x00000000


	//----- nvinfo : EIATTR_REGCOUNT
	.align		4
.L_109:
        /*0294*/ 	.byte	0x04, 0x2f
        /*0296*/ 	.short	(.L_111 - .L_110)
	.align		4
.L_110:
        /*0298*/ 	.word	index@(_Z12markEdgeFlagPjS_i)
        /*029c*/ 	.word	0x0000000a


	//----- nvinfo : EIATTR_FRAME_SIZE
	.align		4
.L_111:
        /*02a0*/ 	.byte	0x04, 0x11
        /*02a2*/ 	.short	(.L_113 - .L_112)
	.align		4
.L_112:
        /*02a4*/ 	.word	index@(_Z12markEdgeFlagPjS_i)
        /*02a8*/ 	.word	0x00000000


	//----- nvinfo : EIATTR_MIN_STACK_SIZE
	.align		4
.L_113:
        /*02ac*/ 	.byte	0x04, 0x12
        /*02ae*/ 	.short	(.L_115 - .L_114)
	.align		4
.L_114:
        /*02b0*/ 	.word	index@(_Z12markEdgeFlagPjS_i)
        /*02b4*/ 	.word	0x00000000


	//----- nvinfo : EIATTR_MIN_STACK_SIZE
	.align		4
.L_115:
        /*02b8*/ 	.byte	0x04, 0x12
        /*02ba*/ 	.short	(.L_117 - .L_116)
	.align		4
.L_116:
        /*02bc*/ 	.word	index@(_Z13clearArrayIntPii)
        /*02c0*/ 	.word	0x00000000


	//----- nvinfo : EIATTR_MIN_STACK_SIZE
	.align		4
.L_117:
        /*02c4*/ 	.byte	0x04, 0x12
        /*02c6*/ 	.short	(.L_119 - .L_118)
	.align		4
.L_118:
        /*02c8*/ 	.word	index@(_Z10clearArrayPji)
        /*02cc*/ 	.word	0x00000000


	//----- nvinfo : EIATTR_MIN_STACK_SIZE
	.align		4
.L_119:
        /*02d0*/ 	.byte	0x04, 0x12
        /*02d2*/ 	.short	(.L_121 - .L_120)
	.align		4
.L_120:
        /*02d4*/ 	.word	index@(_Z12appendWeightPjS_S_i)
        /*02d8*/ 	.word	0x00000000


	//----- nvinfo : EIATTR_MIN_STACK_SIZE
	.align		4
.L_121:
        /*02dc*/ 	.byte	0x04, 0x12
        /*02de*/ 	.short	(.L_123 - .L_122)
	.align		4
.L_122:
        /*02e0*/ 	.word	index@(_Z16segmentedMinScanPjS_PKji)
        /*02e4*/ 	.word	0x00000000


	//----- nvinfo : EIATTR_MIN_STACK_SIZE
	.align		4
.L_123:
        /*02e8*/ 	.byte	0x04, 0x12
        /*02ea*/ 	.short	(.L_125 - .L_124)
	.align		4
.L_124:
        /*02ec*/ 	.word	index@(_Z17makeSuccesorArrayPjS_S_ii)
        /*02f0*/ 	.word	0x00000000


	//----- nvinfo : EIATTR_MIN_STACK_SIZE
	.align		4
.L_125:
        /*02f4*/ 	.byte	0x04, 0x12
        /*02f6*/ 	.short	(.L_127 - .L_126)
	.align		4
.L_126:
        /*02f8*/ 	.word	index@(_Z12removeCyclesPji)
        /*02fc*/ 	.word	0x00000000


	//----- nvinfo : EIATTR_MIN_STACK_SIZE
	.align		4
.L_127:
        /*0300*/ 	.byte	0x04, 0x12
        /*0302*/ 	.short	(.L_129 - .L_128)
	.align		4
.L_128:
        /*0304*/ 	.word	index@(_Z14markFlagForUidPjS_i)
        /*0308*/ 	.word	0x00000000


	//----- nvinfo : EIATTR_MIN_STACK_SIZE
	.align		4
.L_129:
        /*030c*/ 	.byte	0x04, 0x12
        /*030e*/ 	.short	(.L_131 - .L_130)
	.align		4
.L_130:
        /*0310*/ 	.word	index@(_Z9prefixSumPjS_i)
        /*0314*/ 	.word	0x00000000


	//----- nvinfo : EIATTR_MIN_STACK_SIZE
	.align		4
.L_131:
        /*0318*/ 	.byte	0x04, 0x12
        /*031a*/ 	.short	(.L_133 - .L_132)
	.align		4
.L_132:
        /*031c*/ 	.word	index@(_Z12modifyOldUIDPji)
        /*0320*/ 	.word	0x00000000


	//----- nvinfo : EIATTR_MIN_STACK_SIZE
	.align		4
.L_133:
        /*0324*/ 	.byte	0x04, 0x12
        /*0326*/ 	.short	(.L_135 - .L_134)
	.align		4
.L_134:
        /*0328*/ 	.word	index@(_Z13makePickArrayPiPjS0_S0_ii)
        /*032c*/ 	.word	0x00000000


	//----- nvinfo : EIATTR_MIN_STACK_SIZE
	.align		4
.L_135:
        /*0330*/ 	.byte	0x04, 0x12
        /*0332*/ 	.short	(.L_137 - .L_136)
	.align		4
.L_136:
        /*0334*/ 	.word	index@(_Z15initialiseArrayPji)
        /*0338*/ 	.word	0x00000000


	//----- nvinfo : EIATTR_MIN_STACK_SIZE
	.align		4
.L_137:
        /*033c*/ 	.byte	0x04, 0x12
        /*033e*/ 	.short	(.L_139 - .L_138)
	.align		4
.L_138:
        /*0340*/ 	.word	index@(_Z15markOutputEdgesPiPjS0_S0_i)
        /*0344*/ 	.word	0x00000000


	//----- nvinfo : EIATTR_MIN_STACK_SIZE
	.align		4
.L_139:
        /*0348*/ 	.byte	0x04, 0x12
        /*034a*/ 	.short	(.L_141 - .L_140)
	.align		4
.L_140:
        /*034c*/ 	.word	index@(_Z9copyArrayPjS_i)
        /*0350*/ 	.word	0x00000000


	//----- nvinfo : EIATTR_MIN_STACK_SIZE
	.align		4
.L_141:
        /*0354*/ 	.byte	0x04, 0x12
        /*0356*/ 	.short	(.L_143 - .L_142)
	.align		4
.L_142:
        /*0358*/ 	.word	index@(_Z17doPointerDoublingPjS_iPb)
        /*035c*/ 	.word	0x00000000


	//----- nvinfo : EIATTR_MIN_STACK_SIZE
	.align		4
.L_143:
        /*0360*/ 	.byte	0x04, 0x12
        /*0362*/ 	.short	(.L_145 - .L_144)
	.align		4
.L_144:
        /*0364*/ 	.word	index@(_Z14appendVertexIdPyPji)
        /*0368*/ 	.word	0x00000000


	//----- nvinfo : EIATTR_MIN_STACK_SIZE
	.align		4
.L_145:
        /*036c*/ 	.byte	0x04, 0x12
        /*036e*/ 	.short	(.L_147 - .L_146)
	.align		4
.L_146:
        /*0370*/ 	.word	index@(_Z18sortSuperVertexIdsPyi)
        /*0374*/ 	.word	0x00000000


	//----- nvinfo : EIATTR_MIN_STACK_SIZE
	.align		4
.L_147:
        /*0378*/ 	.byte	0x04, 0x12
        /*037a*/ 	.short	(.L_149 - .L_148)
	.align		4
.L_148:
        /*037c*/ 	.word	index@(_Z14markVertexFlagPjPyi)
        /*0380*/ 	.word	0x00000000


	//----- nvinfo : EIATTR_MIN_STACK_SIZE
	.align		4
.L_149:
        /*0384*/ 	.byte	0x04, 0x12
        /*0386*/ 	.short	(.L_151 - .L_150)
	.align		4
.L_150:
        /*0388*/ 	.word	index@(_Z27markSuperVertexIdsPerVertexPjPyS_i)
        /*038c*/ 	.word	0x00000000


	//----- nvinfo : EIATTR_MIN_STACK_SIZE
	.align		4
.L_151:
        /*0390*/ 	.byte	0x04, 0x12
        /*0392*/ 	.short	(.L_153 - .L_152)
	.align		4
.L_152:
        /*0394*/ 	.word	index@(_Z15removeSelfEdgesPjS_S_i)
        /*0398*/ 	.word	0x00000000


	//----- nvinfo : EIATTR_MIN_STACK_SIZE
	.align		4
.L_153:
        /*039c*/ 	.byte	0x04, 0x12
        /*039e*/ 	.short	(.L_155 - .L_154)
	.align		4
.L_154:
        /*03a0*/ 	.word	index@(_Z31appendForNoDuplicateEdgeRemovalPyPjS0_S0_S0_i)
        /*03a4*/ 	.word	0x00000000


	//----- nvinfo : EIATTR_MIN_STACK_SIZE
	.align		4
.L_155:
        /*03a8*/ 	.byte	0x04, 0x12
        /*03aa*/ 	.short	(.L_157 - .L_156)
	.align		4
.L_156:
        /*03ac*/ 	.word	index@(_Z9sortArrayPyi)
        /*03b0*/ 	.word	0x00000000


	//----- nvinfo : EIATTR_MIN_STACK_SIZE
	.align		4
.L_157:
        /*03b4*/ 	.byte	0x04, 0x12
        /*03b6*/ 	.short	(.L_159 - .L_158)
	.align		4
.L_158:
        /*03b8*/ 	.word	index@(_Z12markEdgesNewPjPyS_i)
        /*03bc*/ 	.word	0x00000000


	//----- nvinfo : EIATTR_MIN_STACK_SIZE
	.align		4
.L_159:
        /*03c0*/ 	.byte	0x04, 0x12
        /*03c2*/ 	.short	(.L_161 - .L_160)
	.align		4
.L_160:
        /*03c4*/ 	.word	index@(_Z25compactEdgeListDuplicatesPjS_S_S_S_S_S_S_PyPiS_S_S_)
        /*03c8*/ 	.word	0x00000000


	//----- nvinfo : EIATTR_MIN_STACK_SIZE
	.align		4
.L_161:
        /*03cc*/ 	.byte	0x04, 0x12
        /*03ce*/ 	.short	(.L_163 - .L_162)
	.align		4
.L_162:
        /*03d0*/ 	.word	index@(_Z15copyEdgeMappingPjS_S_S_S_S_S_)
        /*03d4*/ 	.word	0x00000000


	//----- nvinfo : EIATTR_MIN_STACK_SIZE
	.align		4
.L_163:
        /*03d8*/ 	.byte	0x04, 0x12
        /*03da*/ 	.short	(.L_165 - .L_164)
	.align		4
.L_164:
        /*03dc*/ 	.word	index@(_Z29makeFlagArrayForNewVertexListPjPii)
        /*03e0*/ 	.word	0x00000000


	//----- nvinfo : EIATTR_MIN_STACK_SIZE
	.align		4
.L_165:
        /*03e4*/ 	.byte	0x04, 0x12
        /*03e6*/ 	.short	(.L_167 - .L_166)
	.align		4
.L_166:
        /*03e8*/ 	.word	index@(_Z14makeVertexListPjS_Pii)
        /*03ec*/ 	.word	0x00000000
.L_167:


//--------------------- .nv.compat                --------------------------
	.section	.nv.compat,"",@"SHT_CUDA_COMPAT_INFO"
	.align	4
        /*0000*/ 	.byte	0x02, 0x09, 0x00, 0x00, 0x02, 0x02, 0x01, 0x00, 0x02, 0x05, 0x05, 0x00, 0x03, 0x07, 0x01, 0x01
        /*0010*/ 	.byte	0x02, 0x03, 0x00, 0x00, 0x02, 0x06, 0x01, 0x00, 0x04, 0x0b, 0x08, 0x00, 0x01, 0x00, 0x00, 0x00
        /*0020*/ 	.byte	0x00, 0x00, 0x00, 0x00


//--------------------- .nv.info._Z12markEdgeFlagPjS_i --------------------------
	.section	.nv.info._Z12markEdgeFlagPjS_i,"",@"SHT_CUDA_INFO"
	.sectionflags	@""
	.align	4


	//----- nvinfo : EIATTR_CUDA_API_VERSION
	.align		4
        /*0000*/ 	.byte	0x04, 0x37
        /*0002*/ 	.short	(.L_169 - .L_168)
.L_168:
        /*0004*/ 	.word	0x00000082


	//----- nvinfo : EIATTR_KPARAM_INFO
	.align		4
.L_169:
        /*0008*/ 	.byte	0x04, 0x17
        /*000a*/ 	.short	(.L_171 - .L_170)
.L_170:
        /*000c*/ 	.word	0x00000000
        /*0010*/ 	.short	0x0002
        /*0012*/ 	.short	0x0010
        /*0014*/ 	.byte	0x00, 0xf0, 0x11, 0x00


	//----- nvinfo : EIATTR_KPARAM_INFO
	.align		4
.L_171:
        /*0018*/ 	.byte	0x04, 0x17
        /*001a*/ 	.short	(.L_173 - .L_172)
.L_172:
        /*001c*/ 	.word	0x00000000
        /*0020*/ 	.short	0x0001
        /*0022*/ 	.short	0x0008
        /*0024*/ 	.byte	0x00, 0xf5, 0x21, 0x00


	//----- nvinfo : EIATTR_KPARAM_INFO
	.align		4
.L_173:
        /*0028*/ 	.byte	0x04, 0x17
        /*002a*/ 	.short	(.L_175 - .L_174)
.L_174:
        /*002c*/ 	.word	0x00000000
        /*0030*/ 	.short	0x0000
        /*0032*/ 	.short	0x0000
        /*0034*/ 	.byte	0x00, 0xf5, 0x21, 0x00


	//----- nvinfo : EIATTR_SPARSE_MMA_MASK
	.align		4
.L_175:
        /*0038*/ 	.byte	0x03, 0x50
        /*003a*/ 	.short	0x0000


	//----- nvinfo : EIATTR_MAXREG_COUNT
	.align		4
        /*003c*/ 	.byte	0x03, 0x1b
        /*003e*/ 	.short	0x00ff


	//----- nvinfo : EIATTR_MERCURY_ISA_VERSION
	.align		4
        /*0040*/ 	.byte	0x03, 0x5f
        /*0042*/ 	.short	0x0101


	//----- nvinfo : EIATTR_VRC_CTA_INIT_COUNT
	.align		4
        /*0044*/ 	.byte	0x02, 0x4a
	.zero		1
	.zero		1


	//----- nvinfo : EIATTR_EXIT_INSTR_OFFSETS
	.align		4
        /*0048*/ 	.byte	0x04, 0x1c
        /*004a*/ 	.short	(.L_177 - .L_176)


	//   ....[0]....
.L_176:
        /*004c*/ 	.word	0x00000060


	//   ....[1]....
        /*0050*/ 	.word	0x000000f0


	//----- nvinfo : EIATTR_CBANK_PARAM_SIZE
	.align		4
.L_177:
        /*0054*/ 	.byte	0x03, 0x19
        /*0056*/ 	.short	0x0014


	//----- nvinfo : EIATTR_PARAM_CBANK
	.align		4
        /*0058*/ 	.byte	0x04, 0x0a
        /*005a*/ 	.short	(.L_179 - .L_178)
	.align		4
.L_178:
        /*005c*/ 	.word	index@(.nv.constant0._Z12markEdgeFlagPjS_i)
        /*0060*/ 	.short	0x0380
        /*0062*/ 	.short	0x0014


	//----- nvinfo : EIATTR_SW_WAR
	.align		4
.L_179:
        /*0064*/ 	.byte	0x04, 0x36
        /*0066*/ 	.short	(.L_181 - .L_180)
.L_180:
        /*0068*/ 	.word	0x00000008
.L_181:


//--------------------- .nv.info._Z13clearArrayIntPii --------------------------
	.section	.nv.info._Z13clearArrayIntPii,"",@"SHT_CUDA_INFO"
	.sectionflags	@""
	.align	4


	//----- nvinfo : EIATTR_CUDA_API_VERSION
	.align		4
        /*0000*/ 	.byte	0x04, 0x37
        /*0002*/ 	.short	(.L_183 - .L_182)
.L_182:
        /*0004*/ 	.word	0x00000082


	//----- nvinfo : EIATTR_KPARAM_INFO
	.align		4
.L_183:
        /*0008*/ 	.byte	0x04, 0x17
        /*000a*/ 	.short	(.L_185 - .L_184)
.L_184:
        /*000c*/ 	.word	0x00000000
        /*0010*/ 	.short	0x0001
        /*0012*/ 	.short	0x0008
        /*0014*/ 	.byte	0x00, 0xf0, 0x11, 0x00


	//----- nvinfo : EIATTR_KPARAM_INFO
	.align		4
.L_185:
        /*0018*/ 	.byte	0x04, 0x17
        /*001a*/ 	.short	(.L_187 - .L_186)
.L_186:
        /*001c*/ 	.word	0x00000000
        /*0020*/ 	.short	0x0000
        /*0022*/ 	.short	0x0000
        /*0024*/ 	.byte	0x00, 0xf5, 0x21, 0x00


	//----- nvinfo : EIATTR_SPARSE_MMA_MASK
	.align		4
.L_187:
        /*0028*/ 	.byte	0x03, 0x50
        /*002a*/ 	.short	0x0000


	//----- nvinfo : EIATTR_MAXREG_COUNT
	.align		4
        /*002c*/ 	.byte	0x03, 0x1b
        /*002e*/ 	.short	0x00ff


	//----- nvinfo : EIATTR_MERCURY_ISA_VERSION
	.align		4
        /*0030*/ 	.byte	0x03, 0x5f
        /*0032*/ 	.short	0x0101


	//----- nvinfo : EIATTR_VRC_CTA_INIT_COUNT
	.align		4
        /*0034*/ 	.byte	0x02, 0x4a
	.zero		1
	.zero		1


	//----- nvinfo : EIATTR_EXIT_INSTR_OFFSETS
	.align		4
        /*0038*/ 	.byte	0x04, 0x1c
        /*003a*/ 	.short	(.L_189 - .L_188)


	//   ....[0]....
.L_188:
        /*003c*/ 	.word	0x00000060


	//   ....[1]....
        /*0040*/ 	.word	0x000000b0


	//----- nvinfo : EIATTR_CBANK_PARAM_SIZE
	.align		4
.L_189:
        /*0044*/ 	.byte	0x03, 0x19
        /*0046*/ 	.short	0x000c


	//----- nvinfo : EIATTR_PARAM_CBANK
	.align		4
        /*0048*/ 	.byte	0x04, 0x0a
        /*004a*/ 	.short	(.L_191 - .L_190)
	.align		4
.L_190:
        /*004c*/ 	.word	index@(.nv.constant0._Z13clearArrayIntPii)
        /*0050*/ 	.short	0x0380
        /*0052*/ 	.short	0x000c


	//----- nvinfo : EIATTR_SW_WAR
	.align		4
.L_191:
        /*0054*/ 	.byte	0x04, 0x36
        /*0056*/ 	.short	(.L_193 - .L_192)
.L_192:
        /*0058*/ 	.word	0x00000008
.L_193:


//--------------------- .nv.info._Z10clearArrayPji --------------------------
	.section	.nv.info._Z10clearArrayPji,"",@"SHT_CUDA_INFO"
	.sectionflags	@""
	.align	4


	//----- nvinfo : EIATTR_CUDA_API_VERSION
	.align		4
        /*0000*/ 	.byte	0x04, 0x37
        /*0002*/ 	.short	(.L_195 - .L_194)
.L_194:
        /*0004*/ 	.word	0x00000082


	//----- nvinfo : EIATTR_KPARAM_INFO
	.align		4
.L_195:
        /*0008*/ 	.byte	0x04, 0x17
        /*000a*/ 	.short	(.L_197 - .L_196)
.L_196:
        /*000c*/ 	.word	0x00000000
        /*0010*/ 	.short	0x0001
        /*0012*/ 	.short	0x0008
        /*0014*/ 	.byte	0x00, 0xf0, 0x11, 0x00


	//----- nvinfo : EIATTR_KPARAM_INFO
	.align		4
.L_197:
        /*0018*/ 	.byte	0x04, 0x17
        /*001a*/ 	.short	(.L_199 - .L_198)
.L_198:
        /*001c*/ 	.word	0x00000000
        /*0020*/ 	.short	0x0000
        /*0022*/ 	.short	0x0000
        /*0024*/ 	.byte	0x00, 0xf5, 0x21, 0x00


	//----- nvinfo : EIATTR_SPARSE_MMA_MASK
	.align		4
.L_199:
        /*0028*/ 	.byte	0x03, 0x50
        /*002a*/ 	.short	0x0000


	//----- nvinfo : EIATTR_MAXREG_COUNT
	.align		4
        /*002c*/ 	.byte	0x03, 0x1b
        /*002e*/ 	.short	0x00ff


	//----- nvinfo : EIATTR_MERCURY_ISA_VERSION
	.align		4
        /*0030*/ 	.byte	0x03, 0x5f
        /*0032*/ 	.short	0x0101


	//----- nvinfo : EIATTR_VRC_CTA_INIT_COUNT
	.align		4
        /*0034*/ 	.byte	0x02, 0x4a
	.zero		1
	.zero		1


	//----- nvinfo : EIATTR_EXIT_INSTR_OFFSETS
	.align		4
        /*0038*/ 	.byte	0x04, 0x1c
        /*003a*/ 	.short	(.L_201 - .L_200)


	//   ....[0]....
.L_200:
        /*003c*/ 	.word	0x00000060


	//   ....[1]....
        /*0040*/ 	.word	0x000000b0


	//----- nvinfo : EIATTR_CBANK_PARAM_SIZE
	.align		4
.L_201:
        /*0044*/ 	.byte	0x03, 0x19
        /*0046*/ 	.short	0x000c


	//----- nvinfo : EIATTR_PARAM_CBANK
	.align		4
        /*0048*/ 	.byte	0x04, 0x0a
        /*004a*/ 	.short	(.L_203 - .L_202)
	.align		4
.L_202:
        /*004c*/ 	.word	index@(.nv.constant0._Z10clearArrayPji)
        /*0050*/ 	.short	0x0380
        /*0052*/ 	.short	0x000c


	//----- nvinfo : EIATTR_SW_WAR
	.align		4
.L_203:
        /*0054*/ 	.byte	0x04, 0x36
        /*0056*/ 	.short	(.L_205 - .L_204)
.L_204:
        /*0058*/ 	.word	0x00000008
.L_205:


//--------------------- .nv.info._Z12appendWeightPjS_S_i --------------------------
	.section	.nv.info._Z12appendWeightPjS_S_i,"",@"SHT_CUDA_INFO"
	.sectionflags	@""
	.align	4


	//----- nvinfo : EIATTR_CUDA_API_VERSION
	.align		4
        /*0000*/ 	.byte	0x04, 0x37
        /*0002*/ 	.short	(.L_207 - .L_206)
.L_206:
        /*0004*/ 	.word	0x00000082


	//----- nvinfo : EIATTR_KPARAM_INFO
	.align		4
.L_207:
        /*0008*/ 	.byte	0x04, 0x17
        /*000a*/ 	.short	(.L_209 - .L_208)
.L_208:
        /*000c*/ 	.word	0x00000000
        /*0010*/ 	.short	0x0003
        /*0012*/ 	.short	0x0018
        /*0014*/ 	.byte	0x00, 0xf0, 0x11, 0x00


	//----- nvinfo : EIATTR_KPARAM_INFO
	.align		4
.L_209:
        /*0018*/ 	.byte	0x04, 0x17
        /*001a*/ 	.short	(.L_211 - .L_210)
.L_210:
        /*001c*/ 	.word	0x00000000
        /*0020*/ 	.short	0x0002
        /*0022*/ 	.short	0x0010
        /*0024*/ 	.byte	0x00, 0xf5, 0x21, 0x00


	//----- nvinfo : EIATTR_KPARAM_INFO
	.align		4
.L_211:
        /*0028*/ 	.byte	0x04, 0x17
        /*002a*/ 	.short	(.L_213 - .L_212)
.L_212:
        /*002c*/ 	.word	0x00000000
        /*0030*/ 	.short	0x0001
        /*0032*/ 	.short	0x0008
        /*0034*/ 	.byte	0x00, 0xf5, 0x21, 0x00


	//----- nvinfo : EIATTR_KPARAM_INFO
	.align		4
.L_213:
        /*0038*/ 	.byte	0x04, 0x17
        /*003a*/ 	.short	(.L_215 - .L_214)
.L_214:
        /*003c*/ 	.word	0x00000000
        /*0040*/ 	.short	0x0000
        /*0042*/ 	.short	0x0000
        /*0044*/ 	.byte	0x00, 0xf5, 0x21, 0x00


	//----- nvinfo : EIATTR_SPARSE_MMA_MASK
	.align		4
.L_215:
        /*0048*/ 	.byte	0x03, 0x50
        /*004a*/ 	.short	0x0000


	//----- nvinfo : EIATTR_MAXREG_COUNT
	.align		4
        /*004c*/ 	.byte	0x03, 0x1b
        /*004e*/ 	.short	0x00ff


	//----- nvinfo : EIATTR_MERCURY_ISA_VERSION
	.align		4
        /*0050*/ 	.byte	0x03, 0x5f
        /*0052*/ 	.short	0x0101


	//----- nvinfo : EIATTR_VRC_CTA_INIT_COUNT
	.align		4
        /*0054*/ 	.byte	0x02, 0x4a
	.zero		1
	.zero		1


	//----- nvinfo : EIATTR_EXIT_INSTR_OFFSETS
	.align		4
        /*0058*/ 	.byte	0x04, 0x1c
        /*005a*/ 	.short	(.L_217 - .L_216)


	//   ....[0]....
.L_216:
        /*005c*/ 	.word	0x00000060


	//   ....[1]....
        /*0060*/ 	.word	0x00000130


	//----- nvinfo : EIATTR_CBANK_PARAM_SIZE
	.align		4
.L_217:
        /*0064*/ 	.byte	0x03, 0x19
        /*0066*/ 	.short	0x001c


	//----- nvinfo : EIATTR_PARAM_CBANK
	.align		4
        /*0068*/ 	.byte	0x04, 0x0a
        /*006a*/ 	.short	(.L_219 - .L_218)
	.align		4
.L_218:
        /*006c*/ 	.word	index@(.nv.constant0._Z12appendWeightPjS_S_i)
        /*0070*/ 	.short	0x0380
        /*0072*/ 	.short	0x001c


	//----- nvinfo : EIATTR_SW_WAR
	.align		4
.L_219:
        /*0074*/ 	.byte	0x04, 0x36
        /*0076*/ 	.short	(.L_221 - .L_220)
.L_220:
        /*0078*/ 	.word	0x00000008
.L_221:


//--------------------- .nv.info._Z16segmentedMinScanPjS_PKji --------------------------
	.section	.nv.info._Z16segmentedMinScanPjS_PKji,"",@"SHT_CUDA_INFO"
	.sectionflags	@""
	.align	4


	//----- nvinfo : EIATTR_CUDA_API_VERSION
	.align		4
        /*0000*/ 	.byte	0x04, 0x37
        /*0002*/ 	.short	(.L_223 - .L_222)
.L_222:
        /*0004*/ 	.word	0x00000082


	//----- nvinfo : EIATTR_KPARAM_INFO
	.align		4
.L_223:
        /*0008*/ 	.byte	0x04, 0x17
        /*000a*/ 	.short	(.L_225 - .L_224)
.L_224:
        /*000c*/ 	.word	0x00000000
        /*0010*/ 	.short	0x0003
        /*0012*/ 	.short	0x0018
        /*0014*/ 	.byte	0x00, 0xf0, 0x11, 0x00


	//----- nvinfo : EIATTR_KPARAM_INFO
	.align		4
.L_225:
        /*0018*/ 	.byte	0x04, 0x17
        /*001a*/ 	.short	(.L_227 - .L_226)
.L_226:
        /*001c*/ 	.word	0x00000000
        /*0020*/ 	.short	0x0002
        /*0022*/ 	.short	0x0010
        /*0024*/ 	.byte	0x00, 0xf5, 0x21, 0x00


	//----- nvinfo : EIATTR_KPARAM_INFO
	.align		4
.L_227:
        /*0028*/ 	.byte	0x04, 0x17
        /*002a*/ 	.short	(.L_229 - .L_228)
.L_228:
        /*002c*/ 	.word	0x00000000
        /*0030*/ 	.short	0x0001
        /*0032*/ 	.short	0x0008
        /*0034*/ 	.byte	0x00, 0xf5, 0x21, 0x00


	//----- nvinfo : EIATTR_KPARAM_INFO
	.align		4
.L_229:
        /*0038*/ 	.byte	0x04, 0x17
        /*003a*/ 	.short	(.L_231 - .L_230)
.L_230:
        /*003c*/ 	.word	0x00000000
        /*0040*/ 	.short	0x0000
        /*0042*/ 	.short	0x0000
        /*0044*/ 	.byte	0x00, 0xf5, 0x21, 0x00


	//----- nvinfo : EIATTR_SPARSE_MMA_MASK
	.align		4
.L_231:
        /*0048*/ 	.byte	0x03, 0x50
        /*004a*/ 	.short	0x0000


	//----- nvinfo : EIATTR_MAXREG_COUNT
	.align		4
        /*004c*/ 	.byte	0x03, 0x1b
        /*004e*/ 	.short	0x00ff


	//----- nvinfo : EIATTR_MERCURY_ISA_VERSION
	.align		4
        /*0050*/ 	.byte	0x03, 0x5f
        /*0052*/ 	.short	0x0101


	//----- nvinfo : EIATTR_VRC_CTA_INIT_COUNT
	.align		4
        /*0054*/ 	.byte	0x02, 0x4a
	.zero		1
	.zero		1


	//----- nvinfo : EIATTR_EXIT_INSTR_OFFSETS
	.align		4
        /*0058*/ 	.byte	0x04, 0x1c
        /*005a*/ 	.short	(.L_233 - .L_232)


	//   ....[0]....
.L_232:
        /*005c*/ 	.word	0x00000060


	//   ....[1]....
        /*0060*/ 	.word	0x00000130


	//   ....[2]....
        /*0064*/ 	.word	0x000001e0


	//----- nvinfo : EIATTR_CRS_STACK_SIZE
	.align		4
.L_233:
        /*0068*/ 	.byte	0x04, 0x1e
        /*006a*/ 	.short	(.L_235 - .L_234)
.L_234:
        /*006c*/ 	.word	0x00000000


	//----- nvinfo : EIATTR_CBANK_PARAM_SIZE
	.align		4
.L_235:
        /*0070*/ 	.byte	0x03, 0x19
        /*0072*/ 	.short	0x001c


	//----- nvinfo : EIATTR_PARAM_CBANK
	.align		4
        /*0074*/ 	.byte	0x04, 0x0a
        /*0076*/ 	.short	(.L_237 - .L_236)
	.align		4
.L_236:
        /*0078*/ 	.word	index@(.nv.constant0._Z16segmentedMinScanPjS_PKji)
        /*007c*/ 	.short	0x0380
        /*007e*/ 	.short	0x001c


	//----- nvinfo : EIATTR_SW_WAR
	.align		4
.L_237:
        /*0080*/ 	.byte	0x04, 0x36
        /*0082*/ 	.short	(.L_239 - .L_238)
.L_238:
        /*0084*/ 	.word	0x00000008
.L_239:


//--------------------- .nv.info._Z17makeSuccesorArrayPjS_S_ii --------------------------
	.section	.nv.info._Z17makeSuccesorArrayPjS_S_ii,"",@"SHT_CUDA_INFO"
	.sectionflags	@""
	.align	4


	//----- nvinfo : EIATTR_CUDA_API_VERSION
	.align		4
        /*0000*/ 	.byte	0x04, 0x37
        /*0002*/ 	.short	(.L_241 - .L_240)
.L_240:
        /*0004*/ 	.word	0x00000082


	//----- nvinfo : EIATTR_KPARAM_INFO
	.align		4
.L_241:
        /*0008*/ 	.byte	0x04, 0x17
        /*000a*/ 	.short	(.L_243 - .L_242)
.L_242:
        /*000c*/ 	.word	0x00000000
        /*0010*/ 	.short	0x0004
        /*0012*/ 	.short	0x001c
        /*0014*/ 	.byte	0x00, 0xf0, 0x11, 0x00


	//----- nvinfo : EIATTR_KPARAM_INFO
	.align		4
.L_243:
        /*0018*/ 	.byte	0x04, 0x17
        /*001a*/ 	.short	(.L_245 - .L_244)
.L_244:
        /*001c*/ 	.word	0x00000000
        /*0020*/ 	.short	0x0003
        /*0022*/ 	.short	0x0018
        /*0024*/ 	.byte	0x00, 0xf0, 0x11, 0x00


	//----- nvinfo : EIATTR_KPARAM_INFO
	.align		4
.L_245:
        /*0028*/ 	.byte	0x04, 0x17
        /*002a*/ 	.short	(.L_247 - .L_246)
.L_246:
        /*002c*/ 	.word	0x00000000
        /*0030*/ 	.short	0x0002
        /*0032*/ 	.short	0x0010
        /*0034*/ 	.byte	0x00, 0xf5, 0x21, 0x00


	//----- nvinfo : EIATTR_KPARAM_INFO
	.align		4
.L_247:
        /*0038*/ 	.byte	0x04, 0x17
        /*003a*/ 	.short	(.L_249 - .L_248)
.L_248:
        /*003c*/ 	.word	0x00000000
        /*0040*/ 	.short	0x0001
        /*0042*/ 	.short	0x0008
        /*0044*/ 	.byte	0x00, 0xf5, 0x21, 0x00


	//----- nvinfo : EIATTR_KPARAM_INFO
	.align		4
.L_249:
        /*0048*/ 	.byte	0x04, 0x17
        /*004a*/ 	.short	(.L_251 - .L_250)
.L_250:
        /*004c*/ 	.word	0x00000000
        /*0050*/ 	.short	0x0000
        /*0052*/ 	.short	0x0000
        /*0054*/ 	.byte	0x00, 0xf5, 0x21, 0x00


	//----- nvinfo : EIATTR_SPARSE_MMA_MASK
	.align		4
.L_251:
        /*0058*/ 	.byte	0x03, 0x50
        /*005a*/ 	.short	0x0000


	//----- nvinfo : EIATTR_MAXREG_COUNT
	.align		4
        /*005c*/ 	.byte	0x03, 0x1b
        /*005e*/ 	.short	0x00ff


	//----- nvinfo : EIATTR_MERCURY_ISA_VERSION
	.align		4
        /*0060*/ 	.byte	0x03, 0x5f
        /*0062*/ 	.short	0x0101


	//----- nvinfo : EIATTR_VRC_CTA_INIT_COUNT
	.align		4
        /*0064*/ 	.byte	0x02, 0x4a
	.zero		1
	.zero		1


	//----- nvinfo : EIATTR_EXIT_INSTR_OFFSETS
	.align		4
        /*0068*/ 	.byte	0x04, 0x1c
        /*006a*/ 	.short	(.L_253 - .L_252)


	//   ....[0]....
.L_252:
        /*006c*/ 	.word	0x00000060


	//   ....[1]....
        /*0070*/ 	.word	0x00000200


	//----- nvinfo : EIATTR_CRS_STACK_SIZE
	.align		4
.L_253:
        /*0074*/ 	.byte	0x04, 0x1e
        /*0076*/ 	.short	(.L_255 - .L_254)
.L_254:
        /*0078*/ 	.word	0x00000000


	//----- nvinfo : EIATTR_CBANK_PARAM_SIZE
	.align		4
.L_255:
        /*007c*/ 	.byte	0x03, 0x19
        /*007e*/ 	.short	0x0020


	//----- nvinfo : EIATTR_PARAM_CBANK
	.align		4
        /*0080*/ 	.byte	0x04, 0x0a
        /*0082*/ 	.short	(.L_257 - .L_256)
	.align		4
.L_256:
        /*0084*/ 	.word	index@(.nv.constant0._Z17makeSuccesorArrayPjS_S_ii)
        /*0088*/ 	.short	0x0380
        /*008a*/ 	.short	0x0020


	//----- nvinfo : EIATTR_SW_WAR
	.align		4
.L_257:
        /*008c*/ 	.byte	0x04, 0x36
        /*008e*/ 	.short	(.L_259 - .L_258)
.L_258:
        /*0090*/ 	.word	0x00000008
.L_259:


//--------------------- .nv.info._Z12removeCyclesPji --------------------------
	.section	.nv.info._Z12removeCyclesPji,"",@"SHT_CUDA_INFO"
	.sectionflags	@""
	.align	4


	//----- nvinfo : EIATTR_CUDA_API_VERSION
	.align		4
        /*0000*/ 	.byte	0x04, 0x37
        /*0002*/ 	.short	(.L_261 - .L_260)
.L_260:
        /*0004*/ 	.word	0x00000082


	//----- nvinfo : EIATTR_KPARAM_INFO
	.align		4
.L_261:
        /*0008*/ 	.byte	0x04, 0x17
        /*000a*/ 	.short	(.L_263 - .L_262)
.L_262:
        /*000c*/ 	.word	0x00000000
        /*0010*/ 	.short	0x0001
        /*0012*/ 	.short	0x0008
        /*0014*/ 	.byte	0x00, 0xf0, 0x11, 0x00


	//----- nvinfo : EIATTR_KPARAM_INFO
	.align		4
.L_263:
        /*0018*/ 	.byte	0x04, 0x17
        /*001a*/ 	.short	(.L_265 - .L_264)
.L_264:
        /*001c*/ 	.word	0x00000000
        /*0020*/ 	.short	0x0000
        /*0022*/ 	.short	0x0000
        /*0024*/ 	.byte	0x00, 0xf5, 0x21, 0x00


	//----- nvinfo : EIATTR_SPARSE_MMA_MASK
	.align		4
.L_265:
        /*0028*/ 	.byte	0x03, 0x50
        /*002a*/ 	.short	0x0000


	//----- nvinfo : EIATTR_MAXREG_COUNT
	.align		4
        /*002c*/ 	.byte	0x03, 0x1b
        /*002e*/ 	.short	0x00ff


	//----- nvinfo : EIATTR_MERCURY_ISA_VERSION
	.align		4
        /*0030*/ 	.byte	0x03, 0x5f
        /*0032*/ 	.short	0x0101


	//----- nvinfo : EIATTR_VRC_CTA_INIT_COUNT
	.align		4
        /*0034*/ 	.byte	0x02, 0x4a
	.zero		1
	.zero		1


	//----- nvinfo : EIATTR_EXIT_INSTR_OFFSETS
	.align		4
        /*0038*/ 	.byte	0x04, 0x1c
        /*003a*/ 	.short	(.L_267 - .L_266)


	//   ....[0]....
.L_266:
        /*003c*/ 	.word	0x00000060


	//   ....[1]....
        /*0040*/ 	.word	0x000000e0


	//   ....[2]....
        /*0044*/ 	.word	0x00000110


	//   ....[3]....
        /*0048*/ 	.word	0x00000130


	//----- nvinfo : EIATTR_CBANK_PARAM_SIZE
	.align		4
.L_267:
        /*004c*/ 	.byte	0x03, 0x19
        /*004e*/ 	.short	0x000c


	//----- nvinfo : EIATTR_PARAM_CBANK
	.align		4
        /*0050*/ 	.byte	0x04, 0x0a
        /*0052*/ 	.short	(.L_269 - .L_268)
	.align		4
.L_268:
        /*0054*/ 	.word	index@(.nv.constant0._Z12removeCyclesPji)
        /*0058*/ 	.short	0x0380
        /*005a*/ 	.short	0x000c


	//----- nvinfo : EIATTR_SW_WAR
	.align		4
.L_269:
        /*005c*/ 	.byte	0x04, 0x36
        /*005e*/ 	.short	(.L_271 - .L_270)
.L_270:
        /*0060*/ 	.word	0x00000008
.L_271:


//--------------------- .nv.info._Z14markFlagForUidPjS_i --------------------------
	.section	.nv.info._Z14markFlagForUidPjS_i,"",@"SHT_CUDA_INFO"
	.sectionflags	@""
	.align	4


	//----- nvinfo : EIATTR_CUDA_API_VERSION
	.align		4
        /*0000*/ 	.byte	0x04, 0x37
        /*0002*/ 	.short	(.L_273 - .L_272)
.L_272:
        /*0004*/ 	.word	0x00000082


	//----- nvinfo : EIATTR_KPARAM_INFO
	.align		4
.L_273:
        /*0008*/ 	.byte	0x04, 0x17
        /*000a*/ 	.short	(.L_275 - .L_274)
.L_274:
        /*000c*/ 	.word	0x00000000
        /*0010*/ 	.short	0x0002
        /*0012*/ 	.short	0x0010
        /*0014*/ 	.byte	0x00, 0xf0, 0x11, 0x00


	//----- nvinfo : EIATTR_KPARAM_INFO
	.align		4
.L_275:
        /*0018*/ 	.byte	0x04, 0x17
        /*001a*/ 	.short	(.L_277 - .L_276)
.L_276:
        /*001c*/ 	.word	0x00000000
        /*0020*/ 	.short	0x0001
        /*0022*/ 	.short	0x0008
        /*0024*/ 	.byte	0x00, 0xf5, 0x21, 0x00


	//----- nvinfo : EIATTR_KPARAM_INFO
	.align		4
.L_277:
        /*0028*/ 	.byte	0x04, 0x17
        /*002a*/ 	.short	(.L_279 - .L_278)
.L_278:
        /*002c*/ 	.word	0x00000000
        /*0030*/ 	.short	0x0000
        /*0032*/ 	.short	0x0000
        /*0034*/ 	.byte	0x00, 0xf5, 0x21, 0x00


	//----- nvinfo : EIATTR_SPARSE_MMA_MASK
	.align		4
.L_279:
        /*0038*/ 	.byte	0x03, 0x50
        /*003a*/ 	.short	0x0000


	//----- nvinfo : EIATTR_MAXREG_COUNT
	.align		4
        /*003c*/ 	.byte	0x03, 0x1b
        /*003e*/ 	.short	0x00ff


	//----- nvinfo : EIATTR_MERCURY_ISA_VERSION
	.align		4
        /*0040*/ 	.byte	0x03, 0x5f
        /*0042*/ 	.short	0x0101


	//----- nvinfo : EIATTR_VRC_CTA_INIT_COUNT
	.align		4
        /*0044*/ 	.byte	0x02, 0x4a
	.zero		1
	.zero		1


	//----- nvinfo : EIATTR_EXIT_INSTR_OFFSETS
	.align		4
        /*0048*/ 	.byte	0x04, 0x1c
        /*004a*/ 	.short	(.L_281 - .L_280)


	//   ....[0]....
.L_280:
        /*004c*/ 	.word	0x00000060


	//   ....[1]....
        /*0050*/ 	.word	0x000000f0


	//----- nvinfo : EIATTR_CBANK_PARAM_SIZE
	.align		4
.L_281:
        /*0054*/ 	.byte	0x03, 0x19
        /*0056*/ 	.short	0x0014


	//----- nvinfo : EIATTR_PARAM_CBANK
	.align		4
        /*0058*/ 	.byte	0x04, 0x0a
        /*005a*/ 	.short	(.L_283 - .L_282)
	.align		4
.L_282:
        /*005c*/ 	.word	index@(.nv.constant0._Z14markFlagForUidPjS_i)
        /*0060*/ 	.short	0x0380
        /*0062*/ 	.short	0x0014


	//----- nvinfo : EIATTR_SW_WAR
	.align		4
.L_283:
        /*0064*/ 	.byte	0x04, 0x36
        /*0066*/ 	.short	(.L_285 - .L_284)
.L_284:
        /*0068*/ 	.word	0x00000008
.L_285:


//--------------------- .nv.info._Z9prefixSumPjS_i --------------------------
	.section	.nv.info._Z9prefixSumPjS_i,"",@"SHT_CUDA_INFO"
	.sectionflags	@""
	.align	4


	//----- nvinfo : EIATTR_CUDA_API_VERSION
	.align		4
        /*0000*/ 	.byte	0x04, 0x37
        /*0002*/ 	.short	(.L_287 - .L_286)
.L_286:
        /*0004*/ 	.word	0x00000082


	//----- nvinfo : EIATTR_KPARAM_INFO
	.align		4
.L_287:
        /*0008*/ 	.byte	0x04, 0x17
        /*000a*/ 	.short	(.L_289 - .L_288)
.L_288:
        /*000c*/ 	.word	0x00000000
        /*0010*/ 	.short	0x0002
        /*0012*/ 	.short	0x0010
        /*0014*/ 	.byte	0x00, 0xf0, 0x11, 0x00


	//----- nvinfo : EIATTR_KPARAM_INFO
	.align		4
.L_289:
        /*0018*/ 	.byte	0x04, 0x17
        /*001a*/ 	.short	(.L_291 - .L_290)
.L_290:
        /*001c*/ 	.word	0x00000000
        /*0020*/ 	.short	0x0001
        /*0022*/ 	.short	0x0008
        /*0024*/ 	.byte	0x00, 0xf5, 0x21, 0x00


	//----- nvinfo : EIATTR_KPARAM_INFO
	.align		4
.L_291:
        /*0028*/ 	.byte	0x04, 0x17
        /*002a*/ 	.short	(.L_293 - .L_292)
.L_292:
        /*002c*/ 	.word	0x00000000
        /*0030*/ 	.short	0x0000
        /*0032*/ 	.short	0x0000
        /*0034*/ 	.byte	0x00, 0xf5, 0x21, 0x00


	//----- nvinfo : EIATTR_SPARSE_MMA_MASK
	.align		4
.L_293:
        /*0038*/ 	.byte	0x03, 0x50
        /*003a*/ 	.short	0x0000


	//----- nvinfo : EIATTR_MAXREG_COUNT
	.align		4
        /*003c*/ 	.byte	0x03, 0x1b
        /*003e*/ 	.short	0x00ff


	//----- nvinfo : EIATTR_MERCURY_ISA_VERSION
	.align		4
        /*0040*/ 	.byte	0x03, 0x5f
        /*0042*/ 	.short	0x0101


	//----- nvinfo : EIATTR_VRC_CTA_INIT_COUNT
	.align		4
        /*0044*/ 	.byte	0x02, 0x4a
	.zero		1
	.zero		1


	//----- nvinfo : EIATTR_EXIT_INSTR_OFFSETS
	.align		4
        /*0048*/ 	.byte	0x04, 0x1c
        /*004a*/ 	.short	(.L_295 - .L_294)


	//   ....[0]....
.L_294:
        /*004c*/ 	.word	0x00000060


	//   ....[1]....
        /*0050*/ 	.word	0x000000b0


	//   ....[2]....
        /*0054*/ 	.word	0x00000160


	//----- nvinfo : EIATTR_CBANK_PARAM_SIZE
	.align		4
.L_295:
        /*0058*/ 	.byte	0x03, 0x19
        /*005a*/ 	.short	0x0014


	//----- nvinfo : EIATTR_PARAM_CBANK
	.align		4
        /*005c*/ 	.byte	0x04, 0x0a
        /*005e*/ 	.short	(.L_297 - .L_296)
	.align		4
.L_296:
        /*0060*/ 	.word	index@(.nv.constant0._Z9prefixSumPjS_i)
        /*0064*/ 	.short	0x0380
        /*0066*/ 	.short	0x0014


	//----- nvinfo : EIATTR_SW_WAR
	.align		4
.L_297:
        /*0068*/ 	.byte	0x04, 0x36
        /*006a*/ 	.short	(.L_299 - .L_298)
.L_298:
        /*006c*/ 	.word	0x00000008
.L_299:


//--------------------- .nv.info._Z12modifyOldUIDPji --------------------------
	.section	.nv.info._Z12modifyOldUIDPji,"",@"SHT_CUDA_INFO"
	.sectionflags	@""
	.align	4


	//----- nvinfo : EIATTR_CUDA_API_VERSION
	.align		4
        /*0000*/ 	.byte	0x04, 0x37
        /*0002*/ 	.short	(.L_301 - .L_300)
.L_300:
        /*0004*/ 	.word	0x00000082


	//----- nvinfo : EIATTR_KPARAM_INFO
	.align		4
.L_301:
        /*0008*/ 	.byte	0x04, 0x17
        /*000a*/ 	.short	(.L_303 - .L_302)
.L_302:
        /*000c*/ 	.word	0x00000000
        /*0010*/ 	.short	0x0001
        /*0012*/ 	.short	0x0008
        /*0014*/ 	.byte	0x00, 0xf0, 0x11, 0x00


	//----- nvinfo : EIATTR_KPARAM_INFO
	.align		4
.L_303:
        /*0018*/ 	.byte	0x04, 0x17
        /*001a*/ 	.short	(.L_305 - .L_304)
.L_304:
        /*001c*/ 	.word	0x00000000
        /*0020*/ 	.short	0x0000
        /*0022*/ 	.short	0x0000
        /*0024*/ 	.byte	0x00, 0xf5, 0x21, 0x00


	//----- nvinfo : EIATTR_SPARSE_MMA_MASK
	.align		4
.L_305:
        /*0028*/ 	.byte	0x03, 0x50
        /*002a*/ 	.short	0x0000


	//----- nvinfo : EIATTR_MAXREG_COUNT
	.align		4
        /*002c*/ 	.byte	0x03, 0x1b
        /*002e*/ 	.short	0x00ff


	//----- nvinfo : EIATTR_MERCURY_ISA_VERSION
	.align		4
        /*0030*/ 	.byte	0x03, 0x5f
        /*0032*/ 	.short	0x0101


	//----- nvinfo : EIATTR_VRC_CTA_INIT_COUNT
	.align		4
        /*0034*/ 	.byte	0x02, 0x4a
	.zero		1
	.zero		1


	//----- nvinfo : EIATTR_EXIT_INSTR_OFFSETS
	.align		4
        /*0038*/ 	.byte	0x04, 0x1c
        /*003a*/ 	.short	(.L_307 - .L_306)


	//   ....[0]....
.L_306:
        /*003c*/ 	.word	0x00000060


	//   ....[1]....
        /*0040*/ 	.word	0x000000d0


	//----- nvinfo : EIATTR_CBANK_PARAM_SIZE
	.align		4
.L_307:
        /*0044*/ 	.byte	0x03, 0x19
        /*0046*/ 	.short	0x000c


	//----- nvinfo : EIATTR_PARAM_CBANK
	.align		4
        /*0048*/ 	.byte	0x04, 0x0a
        /*004a*/ 	.short	(.L_309 - .L_308)
	.align		4
.L_308:
        /*004c*/ 	.word	index@(.nv.constant0._Z12modifyOldUIDPji)
        /*0050*/ 	.short	0x0380
        /*0052*/ 	.short	0x000c


	//----- nvinfo : EIATTR_SW_WAR
	.align		4
.L_309:
        /*0054*/ 	.byte	0x04, 0x36
        /*0056*/ 	.short	(.L_311 - .L_310)
.L_310:
        /*0058*/ 	.word	0x00000008
.L_311:


//--------------------- .nv.info._Z13makePickArrayPiPjS0_S0_ii --------------------------
	.section	.nv.info._Z13makePickArrayPiPjS0_S0_ii,"",@"SHT_CUDA_INFO"
	.sectionflags	@""
	.align	4


	//----- nvinfo : EIATTR_CUDA_API_VERSION
	.align		4
        /*0000*/ 	.byte	0x04, 0x37
        /*0002*/ 	.short	(.L_313 - .L_312)
.L_312:
        /*0004*/ 	.word	0x00000082


	//----- nvinfo : EIATTR_KPARAM_INFO
	.align		4
.L_313:
        /*0008*/ 	.byte	0x04, 0x17
        /*000a*/ 	.short	(.L_315 - .L_314)
.L_314:
        /*000c*/ 	.word	0x00000000
        /*0010*/ 	.short	0x0005
        /*0012*/ 	.short	0x0024
        /*0014*/ 	.byte	0x00, 0xf0, 0x11, 0x00


	//----- nvinfo : EIATTR_KPARAM_INFO
	.align		4
.L_315:
        /*0018*/ 	.byte	0x04, 0x17
        /*001a*/ 	.short	(.L_317 - .L_316)
.L_316:
        /*001c*/ 	.word	0x00000000
        /*0020*/ 	.short	0x0004
        /*0022*/ 	.short	0x0020
        /*0024*/ 	.byte	0x00, 0xf0, 0x11, 0x00


	//----- nvinfo : EIATTR_KPARAM_INFO
	.align		4
.L_317:
        /*0028*/ 	.byte	0x04, 0x17
        /*002a*/ 	.short	(.L_319 - .L_318)
.L_318:
        /*002c*/ 	.word	0x00000000
        /*0030*/ 	.short	0x0003
        /*0032*/ 	.short	0x0018
        /*0034*/ 	.byte	0x00, 0xf5, 0x21, 0x00


	//----- nvinfo : EIATTR_KPARAM_INFO
	.align		4
.L_319:
        /*0038*/ 	.byte	0x04, 0x17
        /*003a*/ 	.short	(.L_321 - .L_320)
.L_320:
        /*003c*/ 	.word	0x00000000
        /*0040*/ 	.short	0x0002
        /*0042*/ 	.short	0x0010
        /*0044*/ 	.byte	0x00, 0xf5, 0x21, 0x00


	//----- nvinfo : EIATTR_KPARAM_INFO
	.align		4
.L_321:
        /*0048*/ 	.byte	0x04, 0x17
        /*004a*/ 	.short	(.L_323 - .L_322)
.L_322:
        /*004c*/ 	.word	0x00000000
        /*0050*/ 	.short	0x0001
        /*0052*/ 	.short	0x0008
        /*0054*/ 	.byte	0x00, 0xf5, 0x21, 0x00


	//----- nvinfo : EIATTR_KPARAM_INFO
	.align		4
.L_323:
        /*0058*/ 	.byte	0x04, 0x17
        /*005a*/ 	.short	(.L_325 - .L_324)
.L_324:
        /*005c*/ 	.word	0x00000000
        /*0060*/ 	.short	0x0000
        /*0062*/ 	.short	0x0000
        /*0064*/ 	.byte	0x00, 0xf5, 0x21, 0x00


	//----- nvinfo : EIATTR_SPARSE_MMA_MASK
	.align		4
.L_325:
        /*0068*/ 	.byte	0x03, 0x50
        /*006a*/ 	.short	0x0000


	//----- nvinfo : EIATTR_MAXREG_COUNT
	.align		4
        /*006c*/ 	.byte	0x03, 0x1b
        /*006e*/ 	.short	0x00ff


	//----- nvinfo : EIATTR_MERCURY_ISA_VERSION
	.align		4
        /*0070*/ 	.byte	0x03, 0x5f
        /*0072*/ 	.short	0x0101


	//----- nvinfo : EIATTR_VRC_CTA_INIT_COUNT
	.align		4
        /*0074*/ 	.byte	0x02, 0x4a
	.zero		1
	.zero		1


	//----- nvinfo : EIATTR_EXIT_INSTR_OFFSETS
	.align		4
        /*0078*/ 	.byte	0x04, 0x1c
        /*007a*/ 	.short	(.L_327 - .L_326)


	//   ....[0]....
.L_326:
        /*007c*/ 	.word	0x00000060


	//   ....[1]....
        /*0080*/ 	.word	0x000001b0


	//   ....[2]....
        /*0084*/ 	.word	0x00000200


	//----- nvinfo : EIATTR_CBANK_PARAM_SIZE
	.align		4
.L_327:
        /*0088*/ 	.byte	0x03, 0x19
        /*008a*/ 	.short	0x0028


	//----- nvinfo : EIATTR_PARAM_CBANK
	.align		4
        /*008c*/ 	.byte	0x04, 0x0a
        /*008e*/ 	.short	(.L_329 - .L_328)
	.align		4
.L_328:
        /*0090*/ 	.word	index@(.nv.constant0._Z13makePickArrayPiPjS0_S0_ii)
        /*0094*/ 	.short	0x0380
        /*0096*/ 	.short	0x0028


	//----- nvinfo : EIATTR_SW_WAR
	.align		4
.L_329:
        /*0098*/ 	.byte	0x04, 0x36
        /*009a*/ 	.short	(.L_331 - .L_330)
.L_330:
        /*009c*/ 	.word	0x00000008
.L_331:


//--------------------- .nv.info._Z15initialiseArrayPji --------------------------
	.section	.nv.info._Z15initialiseArrayPji,"",@"SHT_CUDA_INFO"
	.sectionflags	@""
	.align	4


	//----- nvinfo : EIATTR_CUDA_API_VERSION
	.align		4
        /*0000*/ 	.byte	0x04, 0x37
        /*0002*/ 	.short	(.L_333 - .L_332)
.L_332:
        /*0004*/ 	.word	0x00000082


	//----- nvinfo : EIATTR_KPARAM_INFO
	.align		4
.L_333:
        /*0008*/ 	.byte	0x04, 0x17
        /*000a*/ 	.short	(.L_335 - .L_334)
.L_334:
        /*000c*/ 	.word	0x00000000
        /*0010*/ 	.short	0x0001
        /*0012*/ 	.short	0x0008
        /*0014*/ 	.byte	0x00, 0xf0, 0x11, 0x00


	//----- nvinfo : EIATTR_KPARAM_INFO
	.align		4
.L_335:
        /*0018*/ 	.byte	0x04, 0x17
        /*001a*/ 	.short	(.L_337 - .L_336)
.L_336:
        /*001c*/ 	.word	0x00000000
        /*0020*/ 	.short	0x0000
        /*0022*/ 	.short	0x0000
        /*0024*/ 	.byte	0x00, 0xf5, 0x21, 0x00


	//----- nvinfo : EIATTR_SPARSE_MMA_MASK
	.align		4
.L_337:
        /*0028*/ 	.byte	0x03, 0x50
        /*002a*/ 	.short	0x0000


	//----- nvinfo : EIATTR_MAXREG_COUNT
	.align		4
        /*002c*/ 	.byte	0x03, 0x1b
        /*002e*/ 	.short	0x00ff


	//----- nvinfo : EIATTR_MERCURY_ISA_VERSION
	.align		4
        /*0030*/ 	.byte	0x03, 0x5f
        /*0032*/ 	.short	0x0101


	//----- nvinfo : EIATTR_VRC_CTA_INIT_COUNT
	.align		4
        /*0034*/ 	.byte	0x02, 0x4a
	.zero		1
	.zero		1


	//----- nvinfo : EIATTR_EXIT_INSTR_OFFSETS
	.align		4
        /*0038*/ 	.byte	0x04, 0x1c
        /*003a*/ 	.short	(.L_339 - .L_338)


	//   ....[0]....
.L_338:
        /*003c*/ 	.word	0x00000060


	//   ....[1]....
        /*0040*/ 	.word	0x000000b0


	//----- nvinfo : EIATTR_CBANK_PARAM_SIZE
	.align		4
.L_339:
        /*0044*/ 	.byte	0x03, 0x19
        /*0046*/ 	.short	0x000c


	//----- nvinfo : EIATTR_PARAM_CBANK
	.align		4
        /*0048*/ 	.byte	0x04, 0x0a
        /*004a*/ 	.short	(.L_341 - .L_340)
	.align		4
.L_340:
        /*004c*/ 	.word	index@(.nv.constant0._Z15initialiseArrayPji)
        /*0050*/ 	.short	0x0380
        /*0052*/ 	.short	0x000c


	//----- nvinfo : EIATTR_SW_WAR
	.align		4
.L_341:
        /*0054*/ 	.byte	0x04, 0x36
        /*0056*/ 	.short	(.L_343 - .L_342)
.L_342:
        /*0058*/ 	.word	0x00000008
.L_343:


//--------------------- .nv.info._Z15markOutputEdgesPiPjS0_S0_i --------------------------
	.section	.nv.info._Z15markOutputEdgesPiPjS0_S0_i,"",@"SHT_CUDA_INFO"
	.sectionflags	@""
	.align	4


	//----- nvinfo : EIATTR_CUDA_API_VERSION
	.align		4
        /*0000*/ 	.byte	0x04, 0x37
        /*0002*/ 	.short	(.L_345 - .L_344)
.L_344:
        /*0004*/ 	.word	0x00000082


	//----- nvinfo : EIATTR_KPARAM_INFO
	.align		4
.L_345:
        /*0008*/ 	.byte	0x04, 0x17
        /*000a*/ 	.short	(.L_347 - .L_346)
.L_346:
        /*000c*/ 	.word	0x00000000
        /*0010*/ 	.short	0x0004
        /*0012*/ 	.short	0x0020
        /*0014*/ 	.byte	0x00, 0xf0, 0x11, 0x00


	//----- nvinfo : EIATTR_KPARAM_INFO
	.align		4
.L_347:
        /*0018*/ 	.byte	0x04, 0x17
        /*001a*/ 	.short	(.L_349 - .L_348)
.L_348:
        /*001c*/ 	.word	0x00000000
        /*0020*/ 	.short	0x0003
        /*0022*/ 	.short	0x0018
        /*0024*/ 	.byte	0x00, 0xf5, 0x21, 0x00


	//----- nvinfo : EIATTR_KPARAM_INFO
	.align		4
.L_349:
        /*0028*/ 	.byte	0x04, 0x17
        /*002a*/ 	.short	(.L_351 - .L_350)
.L_350:
        /*002c*/ 	.word	0x00000000
        /*0030*/ 	.short	0x0002
        /*0032*/ 	.short	0x0010
        /*0034*/ 	.byte	0x00, 0xf5, 0x21, 0x00


	//----- nvinfo : EIATTR_KPARAM_INFO
	.align		4
.L_351:
        /*0038*/ 	.byte	0x04, 0x17
        /*003a*/ 	.short	(.L_353 - .L_352)
.L_352:
        /*003c*/ 	.word	0x00000000
        /*0040*/ 	.short	0x0001
        /*0042*/ 	.short	0x0008
        /*0044*/ 	.byte	0x00, 0xf5, 0x21, 0x00


	//----- nvinfo : EIATTR_KPARAM_INFO
	.align		4
.L_353:
        /*0048*/ 	.byte	0x04, 0x17
        /*004a*/ 	.short	(.L_355 - .L_354)
.L_354:
        /*004c*/ 	.word	0x00000000
        /*0050*/ 	.short	0x0000
        /*0052*/ 	.short	0x0000
        /*0054*/ 	.byte	0x00, 0xf5, 0x21, 0x00


	//----- nvinfo : EIATTR_SPARSE_MMA_MASK
	.align		4
.L_355:
        /*0058*/ 	.byte	0x03, 0x50
        /*005a*/ 	.short	0x0000


	//----- nvinfo : EIATTR_MAXREG_COUNT
	.align		4
        /*005c*/ 	.byte	0x03, 0x1b
        /*005e*/ 	.short	0x00ff


	//----- nvinfo : EIATTR_MERCURY_ISA_VERSION
	.align		4
        /*0060*/ 	.byte	0x03, 0x5f
        /*0062*/ 	.short	0x0101


	//----- nvinfo : EIATTR_VRC_CTA_INIT_COUNT
	.align		4
        /*0064*/ 	.byte	0x02, 0x4a
	.zero		1
	.zero		1


	//----- nvinfo : EIATTR_EXIT_INSTR_OFFSETS
	.align		4
        /*0068*/ 	.byte	0x04, 0x1c
        /*006a*/ 	.short	(.L_357 - .L_356)


	//   ....[0]....
.L_356:
        /*006c*/ 	.word	0x00000060


	//   ....[1]....
        /*0070*/ 	.word	0x000000c0


	//   ....[2]....
        /*0074*/ 	.word	0x000001b0


	//   ....[3]....
        /*0078*/ 	.word	0x00000230


	//   ....[4]....
        /*007c*/ 	.word	0x00000250


	//   ....[5]....
        /*0080*/ 	.word	0x000002d0


	//----- nvinfo : EIATTR_CRS_STACK_SIZE
	.align		4
.L_357:
        /*0084*/ 	.byte	0x04, 0x1e
        /*0086*/ 	.short	(.L_359 - .L_358)
.L_358:
        /*0088*/ 	.word	0x00000000


	//----- nvinfo : EIATTR_CBANK_PARAM_SIZE
	.align		4
.L_359:
        /*008c*/ 	.byte	0x03, 0x19
        /*008e*/ 	.short	0x0024


	//----- nvinfo : EIATTR_PARAM_CBANK
	.align		4
        /*0090*/ 	.byte	0x04, 0x0a
        /*0092*/ 	.short	(.L_361 - .L_360)
	.align		4
.L_360:
        /*0094*/ 	.word	index@(.nv.constant0._Z15markOutputEdgesPiPjS0_S0_i)
        /*0098*/ 	.short	0x0380
        /*009a*/ 	.short	0x0024


	//----- nvinfo : EIATTR_SW_WAR
	.align		4
.L_361:
        /*009c*/ 	.byte	0x04, 0x36
        /*009e*/ 	.short	(.L_363 - .L_362)
.L_362:
        /*00a0*/ 	.word	0x00000008
.L_363:


//--------------------- .nv.info._Z9copyArrayPjS_i --------------------------
	.section	.nv.info._Z9copyArrayPjS_i,"",@"SHT_CUDA_INFO"
	.sectionflags	@""
	.align	4


	//----- nvinfo : EIATTR_CUDA_API_VERSION
	.align		4
        /*0000*/ 	.byte	0x04, 0x37
        /*0002*/ 	.short	(.L_365 - .L_364)
.L_364:
        /*0004*/ 	.word	0x00000082


	//----- nvinfo : EIATTR_KPARAM_INFO
	.align		4
.L_365:
        /*0008*/ 	.byte	0x04, 0x17
        /*000a*/ 	.short	(.L_367 - .L_366)
.L_366:
        /*000c*/ 	.word	0x00000000
        /*0010*/ 	.short	0x0002
        /*0012*/ 	.short	0x0010
        /*0014*/ 	.byte	0x00, 0xf0, 0x11, 0x00


	//----- nvinfo : EIATTR_KPARAM_INFO
	.align		4
.L_367:
        /*0018*/ 	.byte	0x04, 0x17
        /*001a*/ 	.short	(.L_369 - .L_368)
.L_368:
        /*001c*/ 	.word	0x00000000
        /*0020*/ 	.short	0x0001
        /*0022*/ 	.short	0x0008
        /*0024*/ 	.byte	0x00, 0xf5, 0x21, 0x00


	//----- nvinfo : EIATTR_KPARAM_INFO
	.align		4
.L_369:
        /*0028*/ 	.byte	0x04, 0x17
        /*002a*/ 	.short	(.L_371 - .L_370)
.L_370:
        /*002c*/ 	.word	0x00000000
        /*0030*/ 	.short	0x0000
        /*0032*/ 	.short	0x0000
        /*0034*/ 	.byte	0x00, 0xf5, 0x21, 0x00


	//----- nvinfo : EIATTR_SPARSE_MMA_MASK
	.align		4
.L_371:
        /*0038*/ 	.byte	0x03, 0x50
        /*003a*/ 	.short	0x0000


	//----- nvinfo : EIATTR_MAXREG_COUNT
	.align		4
        /*003c*/ 	.byte	0x03, 0x1b
        /*003e*/ 	.short	0x00ff


	//----- nvinfo : EIATTR_MERCURY_ISA_VERSION
	.align		4
        /*0040*/ 	.byte	0x03, 0x5f
        /*0042*/ 	.short	0x0101


	//----- nvinfo : EIATTR_VRC_CTA_INIT_COUNT
	.align		4
        /*0044*/ 	.byte	0x02, 0x4a
	.zero		1
	.zero		1


	//----- nvinfo : EIATTR_EXIT_INSTR_OFFSETS
	.align		4
        /*0048*/ 	.byte	0x04, 0x1c
        /*004a*/ 	.short	(.L_373 - .L_372)


	//   ....[0]....
.L_372:
        /*004c*/ 	.word	0x00000060


	//   ....[1]....
        /*0050*/ 	.word	0x000000e0


	//----- nvinfo : EIATTR_CBANK_PARAM_SIZE
	.align		4
.L_373:
        /*0054*/ 	.byte	0x03, 0x19
        /*0056*/ 	.short	0x0014


	//----- nvinfo : EIATTR_PARAM_CBANK
	.align		4
        /*0058*/ 	.byte	0x04, 0x0a
        /*005a*/ 	.short	(.L_375 - .L_374)
	.align		4
.L_374:
        /*005c*/ 	.word	index@(.nv.constant0._Z9copyArrayPjS_i)
        /*0060*/ 	.short	0x0380
        /*0062*/ 	.short	0x0014


	//----- nvinfo : EIATTR_SW_WAR
	.align		4
.L_375:
        /*0064*/ 	.byte	0x04, 0x36
        /*0066*/ 	.short	(.L_377 - .L_376)
.L_376:
        /*0068*/ 	.word	0x00000008
.L_377:


//--------------------- .nv.info._Z17doPointerDoublingPjS_iPb --------------------------
	.section	.nv.info._Z17doPointerDoublingPjS_iPb,"",@"SHT_CUDA_INFO"
	.sectionflags	@""
	.align	4


	//----- nvinfo : EIATTR_CUDA_API_VERSION
	.align		4
        /*0000*/ 	.byte	0x04, 0x37
        /*0002*/ 	.short	(.L_379 - .L_378)
.L_378:
        /*0004*/ 	.word	0x00000082


	//----- nvinfo : EIATTR_KPARAM_INFO
	.align		4
.L_379:
        /*0008*/ 	.byte	0x04, 0x17
        /*000a*/ 	.short	(.L_381 - .L_380)
.L_380:
        /*000c*/ 	.word	0x00000000
        /*0010*/ 	.short	0x0003
        /*0012*/ 	.short	0x0018
        /*0014*/ 	.byte	0x00, 0xf5, 0x21, 0x00


	//----- nvinfo : EIATTR_KPARAM_INFO
	.align		4
.L_381:
        /*0018*/ 	.byte	0x04, 0x17
        /*001a*/ 	.short	(.L_383 - .L_382)
.L_382:
        /*001c*/ 	.word	0x00000000
        /*0020*/ 	.short	0x0002
        /*0022*/ 	.short	0x0010
        /*0024*/ 	.byte	0x00, 0xf0, 0x11, 0x00


	//----- nvinfo : EIATTR_KPARAM_INFO
	.align		4
.L_383:
        /*0028*/ 	.byte	0x04, 0x17
        /*002a*/ 	.short	(.L_385 - .L_384)
.L_384:
        /*002c*/ 	.word	0x00000000
        /*0030*/ 	.short	0x0001
        /*0032*/ 	.short	0x0008
        /*0034*/ 	.byte	0x00, 0xf5, 0x21, 0x00


	//----- nvinfo : EIATTR_KPARAM_INFO
	.align		4
.L_385:
        /*0038*/ 	.byte	0x04, 0x17
        /*003a*/ 	.short	(.L_387 - .L_386)
.L_386:
        /*003c*/ 	.word	0x00000000
        /*0040*/ 	.short	0x0000
        /*0042*/ 	.short	0x0000
        /*0044*/ 	.byte	0x00, 0xf5, 0x21, 0x00


	//----- nvinfo : EIATTR_SPARSE_MMA_MASK
	.align		4
.L_387:
        /*0048*/ 	.byte	0x03, 0x50
        /*004a*/ 	.short	0x0000


	//----- nvinfo : EIATTR_MAXREG_COUNT
	.align		4
        /*004c*/ 	.byte	0x03, 0x1b
        /*004e*/ 	.short	0x00ff


	//----- nvinfo : EIATTR_MERCURY_ISA_VERSION
	.align		4
        /*0050*/ 	.byte	0x03, 0x5f
        /*0052*/ 	.short	0x0101


	//----- nvinfo : EIATTR_VRC_CTA_INIT_COUNT
	.align		4
        /*0054*/ 	.byte	0x02, 0x4a
	.zero		1
	.zero		1


	//----- nvinfo : EIATTR_EXIT_INSTR_OFFSETS
	.align		4
        /*0058*/ 	.byte	0x04, 0x1c
        /*005a*/ 	.short	(.L_389 - .L_388)


	//   ....[0]....
.L_388:
        /*005c*/ 	.word	0x00000060


	//   ....[1]....
        /*0060*/ 	.word	0x000000e0


	//   ....[2]....
        /*0064*/ 	.word	0x00000150


	//----- nvinfo : EIATTR_CBANK_PARAM_SIZE
	.align		4
.L_389:
        /*0068*/ 	.byte	0x03, 0x19
        /*006a*/ 	.short	0x0020


	//----- nvinfo : EIATTR_PARAM_CBANK
	.align		4
        /*006c*/ 	.byte	0x04, 0x0a
        /*006e*/ 	.short	(.L_391 - .L_390)
	.align		4
.L_390:
        /*0070*/ 	.word	index@(.nv.constant0._Z17doPointerDoublingPjS_iPb)
        /*0074*/ 	.short	0x0380
        /*0076*/ 	.short	0x0020


	//----- nvinfo : EIATTR_SW_WAR
	.align		4
.L_391:
        /*0078*/ 	.byte	0x04, 0x36
        /*007a*/ 	.short	(.L_393 - .L_392)
.L_392:
        /*007c*/ 	.word	0x00000008
.L_393:


//--------------------- .nv.info._Z14appendVertexIdPyPji --------------------------
	.section	.nv.info._Z14appendVertexIdPyPji,"",@"SHT_CUDA_INFO"
	.sectionflags	@""
	.align	4


	//----- nvinfo : EIATTR_CUDA_API_VERSION
	.align		4
        /*0000*/ 	.byte	0x04, 0x37
        /*0002*/ 	.short	(.L_395 - .L_394)
.L_394:
        /*0004*/ 	.word	0x00000082


	//----- nvinfo : EIATTR_KPARAM_INFO
	.align		4
.L_395:
        /*0008*/ 	.byte	0x04, 0x17
        /*000a*/ 	.short	(.L_397 - .L_396)
.L_396:
        /*000c*/ 	.word	0x00000000
        /*0010*/ 	.short	0x0002
        /*0012*/ 	.short	0x0010
        /*0014*/ 	.byte	0x00, 0xf0, 0x11, 0x00


	//----- nvinfo : EIATTR_KPARAM_INFO
	.align		4
.L_397:
        /*0018*/ 	.byte	0x04, 0x17
        /*001a*/ 	.short	(.L_399 - .L_398)
.L_398:
        /*001c*/ 	.word	0x00000000
        /*0020*/ 	.short	0x0001
        /*0022*/ 	.short	0x0008
        /*0024*/ 	.byte	0x00, 0xf5, 0x21, 0x00


	//----- nvinfo : EIATTR_KPARAM_INFO
	.align		4
.L_399:
        /*0028*/ 	.byte	0x04, 0x17
        /*002a*/ 	.short	(.L_401 - .L_400)
.L_400:
        /*002c*/ 	.word	0x00000000
        /*0030*/ 	.short	0x0000
        /*0032*/ 	.short	0x0000
        /*0034*/ 	.byte	0x00, 0xf5, 0x21, 0x00


	//----- nvinfo : EIATTR_SPARSE_MMA_MASK
	.align		4
.L_401:
        /*0038*/ 	.byte	0x03, 0x50
        /*003a*/ 	.short	0x0000


	//----- nvinfo : EIATTR_MAXREG_COUNT
	.align		4
        /*003c*/ 	.byte	0x03, 0x1b
        /*003e*/ 	.short	0x00ff


	//----- nvinfo : EIATTR_MERCURY_ISA_VERSION
	.align		4
        /*0040*/ 	.byte	0x03, 0x5f
        /*0042*/ 	.short	0x0101


	//----- nvinfo : EIATTR_VRC_CTA_INIT_COUNT
	.align		4
        /*0044*/ 	.byte	0x02, 0x4a
	.zero		1
	.zero		1


	//----- nvinfo : EIATTR_EXIT_INSTR_OFFSETS
	.align		4
        /*0048*/ 	.byte	0x04, 0x1c
        /*004a*/ 	.short	(.L_403 - .L_402)


	//   ....[0]....
.L_402:
        /*004c*/ 	.word	0x00000060


	//   ....[1]....
        /*0050*/ 	.word	0x000000e0


	//----- nvinfo : EIATTR_CBANK_PARAM_SIZE
	.align		4
.L_403:
        /*0054*/ 	.byte	0x03, 0x19
        /*0056*/ 	.short	0x0014


	//----- nvinfo : EIATTR_PARAM_CBANK
	.align		4
        /*0058*/ 	.byte	0x04, 0x0a
        /*005a*/ 	.short	(.L_405 - .L_404)
	.align		4
.L_404:
        /*005c*/ 	.word	index@(.nv.constant0._Z14appendVertexIdPyPji)
        /*0060*/ 	.short	0x0380
        /*0062*/ 	.short	0x0014


	//----- nvinfo : EIATTR_SW_WAR
	.align		4
.L_405:
        /*0064*/ 	.byte	0x04, 0x36
        /*0066*/ 	.short	(.L_407 - .L_406)
.L_406:
        /*0068*/ 	.word	0x00000008
.L_407:


//--------------------- .nv.info._Z18sortSuperVertexIdsPyi --------------------------
	.section	.nv.info._Z18sortSuperVertexIdsPyi,"",@"SHT_CUDA_INFO"
	.sectionflags	@""
	.align	4


	//----- nvinfo : EIATTR_CUDA_API_VERSION
	.align		4
        /*0000*/ 	.byte	0x04, 0x37
        /*0002*/ 	.short	(.L_409 - .L_408)
.L_408:
        /*0004*/ 	.word	0x00000082


	//----- nvinfo : EIATTR_KPARAM_INFO
	.align		4
.L_409:
        /*0008*/ 	.byte	0x04, 0x17
        /*000a*/ 	.short	(.L_411 - .L_410)
.L_410:
        /*000c*/ 	.word	0x00000000
        /*0010*/ 	.short	0x0001
        /*0012*/ 	.short	0x0008
        /*0014*/ 	.byte	0x00, 0xf0, 0x11, 0x00


	//----- nvinfo : EIATTR_KPARAM_INFO
	.align		4
.L_411:
        /*0018*/ 	.byte	0x04, 0x17
        /*001a*/ 	.short	(.L_413 - .L_412)
.L_412:
        /*001c*/ 	.word	0x00000000
        /*0020*/ 	.short	0x0000
        /*0022*/ 	.short	0x0000
        /*0024*/ 	.byte	0x00, 0xf5, 0x21, 0x00


	//----- nvinfo : EIATTR_SPARSE_MMA_MASK
	.align		4
.L_413:
        /*0028*/ 	.byte	0x03, 0x50
        /*002a*/ 	.short	0x0000


	//----- nvinfo : EIATTR_MAXREG_COUNT
	.align		4
        /*002c*/ 	.byte	0x03, 0x1b
        /*002e*/ 	.short	0x00ff


	//----- nvinfo : EIATTR_MERCURY_ISA_VERSION
	.align		4
        /*0030*/ 	.byte	0x03, 0x5f
        /*0032*/ 	.short	0x0101


	//----- nvinfo : EIATTR_VRC_CTA_INIT_COUNT
	.align		4
        /*0034*/ 	.byte	0x02, 0x4a
	.zero		1
	.zero		1


	//----- nvinfo : EIATTR_EXIT_INSTR_OFFSETS
	.align		4
        /*0038*/ 	.byte	0x04, 0x1c
        /*003a*/ 	.short	(.L_415 - .L_414)


	//   ....[0]....
.L_414:
        /*003c*/ 	.word	0x00000060


	//   ....[1]....
        /*0040*/ 	.word	0x00000260


	//----- nvinfo : EIATTR_CRS_STACK_SIZE
	.align		4
.L_415:
        /*0044*/ 	.byte	0x04, 0x1e
        /*0046*/ 	.short	(.L_417 - .L_416)
.L_416:
        /*0048*/ 	.word	0x00000000


	//----- nvinfo : EIATTR_CBANK_PARAM_SIZE
	.align		4
.L_417:
        /*004c*/ 	.byte	0x03, 0x19
        /*004e*/ 	.short	0x000c


	//----- nvinfo : EIATTR_PARAM_CBANK
	.align		4
        /*0050*/ 	.byte	0x04, 0x0a
        /*0052*/ 	.short	(.L_419 - .L_418)
	.align		4
.L_418:
        /*0054*/ 	.word	index@(.nv.constant0._Z18sortSuperVertexIdsPyi)
        /*0058*/ 	.short	0x0380
        /*005a*/ 	.short	0x000c


	//----- nvinfo : EIATTR_SW_WAR
	.align		4
.L_419:
        /*005c*/ 	.byte	0x04, 0x36
        /*005e*/ 	.short	(.L_421 - .L_420)
.L_420:
        /*0060*/ 	.word	0x00000008
.L_421:


//--------------------- .nv.info._Z14markVertexFlagPjPyi --------------------------
	.section	.nv.info._Z14markVertexFlagPjPyi,"",@"SHT_CUDA_INFO"
	.sectionflags	@""
	.align	4


	//----- nvinfo : EIATTR_CUDA_API_VERSION
	.align		4
        /*0000*/ 	.byte	0x04, 0x37
        /*0002*/ 	.short	(.L_423 - .L_422)
.L_422:
        /*0004*/ 	.word	0x00000082


	//----- nvinfo : EIATTR_KPARAM_INFO
	.align		4
.L_423:
        /*0008*/ 	.byte	0x04, 0x17
        /*000a*/ 	.short	(.L_425 - .L_424)
.L_424:
        /*000c*/ 	.word	0x00000000
        /*0010*/ 	.short	0x0002
        /*0012*/ 	.short	0x0010
        /*0014*/ 	.byte	0x00, 0xf0, 0x11, 0x00


	//----- nvinfo : EIATTR_KPARAM_INFO
	.align		4
.L_425:
        /*0018*/ 	.byte	0x04, 0x17
        /*001a*/ 	.short	(.L_427 - .L_426)
.L_426:
        /*001c*/ 	.word	0x00000000
        /*0020*/ 	.short	0x0001
        /*0022*/ 	.short	0x0008
        /*0024*/ 	.byte	0x00, 0xf5, 0x21, 0x00


	//----- nvinfo : EIATTR_KPARAM_INFO
	.align		4
.L_427:
        /*0028*/ 	.byte	0x04, 0x17
        /*002a*/ 	.short	(.L_429 - .L_428)
.L_428:
        /*002c*/ 	.word	0x00000000
        /*0030*/ 	.short	0x0000
        /*0032*/ 	.short	0x0000
        /*0034*/ 	.byte	0x00, 0xf5, 0x21, 0x00


	//----- nvinfo : EIATTR_SPARSE_MMA_MASK
	.align		4
.L_429:
        /*0038*/ 	.byte	0x03, 0x50
        /*003a*/ 	.short	0x0000


	//----- nvinfo : EIATTR_MAXREG_COUNT
	.align		4
        /*003c*/ 	.byte	0x03, 0x1b
        /*003e*/ 	.short	0x00ff


	//----- nvinfo : EIATTR_MERCURY_ISA_VERSION
	.align		4
        /*0040*/ 	.byte	0x03, 0x5f
        /*0042*/ 	.short	0x0101


	//----- nvinfo : EIATTR_VRC_CTA_INIT_COUNT
	.align		4
        /*0044*/ 	.byte	0x02, 0x4a
	.zero		1
	.zero		1


	//----- nvinfo : EIATTR_EXIT_INSTR_OFFSETS
	.align		4
        /*0048*/ 	.byte	0x04, 0x1c
        /*004a*/ 	.short	(.L_431 - .L_430)


	//   ....[0]....
.L_430:
        /*004c*/ 	.word	0x00000070


	//   ....[1]....
        /*0050*/ 	.word	0x00000130


	//   ....[2]....
        /*0054*/ 	.word	0x00000180


	//----- nvinfo : EIATTR_CBANK_PARAM_SIZE
	.align		4
.L_431:
        /*0058*/ 	.byte	0x03, 0x19
        /*005a*/ 	.short	0x0014


	//----- nvinfo : EIATTR_PARAM_CBANK
	.align		4
        /*005c*/ 	.byte	0x04, 0x0a
        /*005e*/ 	.short	(.L_433 - .L_432)
	.align		4
.L_432:
        /*0060*/ 	.word	index@(.nv.constant0._Z14markVertexFlagPjPyi)
        /*0064*/ 	.short	0x0380
        /*0066*/ 	.short	0x0014


	//----- nvinfo : EIATTR_SW_WAR
	.align		4
.L_433:
        /*0068*/ 	.byte	0x04, 0x36
        /*006a*/ 	.short	(.L_435 - .L_434)
.L_434:
        /*006c*/ 	.word	0x00000008
.L_435:


//--------------------- .nv.info._Z27markSuperVertexIdsPerVertexPjPyS_i --------------------------
	.section	.nv.info._Z27markSuperVertexIdsPerVertexPjPyS_i,"",@"SHT_CUDA_INFO"
	.sectionflags	@""
	.align	4


	//----- nvinfo : EIATTR_CUDA_API_VERSION
	.align		4
        /*0000*/ 	.byte	0x04, 0x37
        /*0002*/ 	.short	(.L_437 - .L_436)
.L_436:
        /*0004*/ 	.word	0x00000082


	//----- nvinfo : EIATTR_KPARAM_INFO
	.align		4
.L_437:
        /*0008*/ 	.byte	0x04, 0x17
        /*000a*/ 	.short	(.L_439 - .L_438)
.L_438:
        /*000c*/ 	.word	0x00000000
        /*0010*/ 	.short	0x0003
        /*0012*/ 	.short	0x0018
        /*0014*/ 	.byte	0x00, 0xf0, 0x11, 0x00


	//----- nvinfo : EIATTR_KPARAM_INFO
	.align		4
.L_439:
        /*0018*/ 	.byte	0x04, 0x17
        /*001a*/ 	.short	(.L_441 - .L_440)
.L_440:
        /*001c*/ 	.word	0x00000000
        /*0020*/ 	.short	0x0002
        /*0022*/ 	.short	0x0010
        /*0024*/ 	.byte	0x00, 0xf5, 0x21, 0x00


	//----- nvinfo : EIATTR_KPARAM_INFO
	.align		4
.L_441:
        /*0028*/ 	.byte	0x04, 0x17
        /*002a*/ 	.short	(.L_443 - .L_442)
.L_442:
        /*002c*/ 	.word	0x00000000
        /*0030*/ 	.short	0x0001
        /*0032*/ 	.short	0x0008
        /*0034*/ 	.byte	0x00, 0xf5, 0x21, 0x00


	//----- nvinfo : EIATTR_KPARAM_INFO
	.align		4
.L_443:
        /*0038*/ 	.byte	0x04, 0x17
        /*003a*/ 	.short	(.L_445 - .L_444)
.L_444:
        /*003c*/ 	.word	0x00000000
        /*0040*/ 	.short	0x0000
        /*0042*/ 	.short	0x0000
        /*0044*/ 	.byte	0x00, 0xf5, 0x21, 0x00


	//----- nvinfo : EIATTR_SPARSE_MMA_MASK
	.align		4
.L_445:
        /*0048*/ 	.byte	0x03, 0x50
        /*004a*/ 	.short	0x0000


	//----- nvinfo : EIATTR_MAXREG_COUNT
	.align		4
        /*004c*/ 	.byte	0x03, 0x1b
        /*004e*/ 	.short	0x00ff


	//----- nvinfo : EIATTR_MERCURY_ISA_VERSION
	.align		4
        /*0050*/ 	.byte	0x03, 0x5f
        /*0052*/ 	.short	0x0101


	//----- nvinfo : EIATTR_VRC_CTA_INIT_COUNT
	.align		4
        /*0054*/ 	.byte	0x02, 0x4a
	.zero		1
	.zero		1


	//----- nvinfo : EIATTR_EXIT_INSTR_OFFSETS
	.align		4
        /*0058*/ 	.byte	0x04, 0x1c
        /*005a*/ 	.short	(.L_447 - .L_446)


	//   ....[0]....
.L_446:
        /*005c*/ 	.word	0x00000060


	//   ....[1]....
        /*0060*/ 	.word	0x000001a0


	//----- nvinfo : EIATTR_CRS_STACK_SIZE
	.align		4
.L_447:
        /*0064*/ 	.byte	0x04, 0x1e
        /*0066*/ 	.short	(.L_449 - .L_448)
.L_448:
        /*0068*/ 	.word	0x00000000


	//----- nvinfo : EIATTR_CBANK_PARAM_SIZE
	.align		4
.L_449:
        /*006c*/ 	.byte	0x03, 0x19
        /*006e*/ 	.short	0x001c


	//----- nvinfo : EIATTR_PARAM_CBANK
	.align		4
        /*0070*/ 	.byte	0x04, 0x0a
        /*0072*/ 	.short	(.L_451 - .L_450)
	.align		4
.L_450:
        /*0074*/ 	.word	index@(.nv.constant0._Z27markSuperVertexIdsPerVertexPjPyS_i)
        /*0078*/ 	.short	0x0380
        /*007a*/ 	.short	0x001c


	//----- nvinfo : EIATTR_SW_WAR
	.align		4
.L_451:
        /*007c*/ 	.byte	0x04, 0x36
        /*007e*/ 	.short	(.L_453 - .L_452)
.L_452:
        /*0080*/ 	.word	0x00000008
.L_453:


//--------------------- .nv.info._Z15removeSelfEdgesPjS_S_i --------------------------
	.section	.nv.info._Z15removeSelfEdgesPjS_S_i,"",@"SHT_CUDA_INFO"
	.sectionflags	@""
	.align	4


	//----- nvinfo : EIATTR_CUDA_API_VERSION
	.align		4
        /*0000*/ 	.byte	0x04, 0x37
        /*0002*/ 	.short	(.L_455 - .L_454)
.L_454:
        /*0004*/ 	.word	0x00000082


	//----- nvinfo : EIATTR_KPARAM_INFO
	.align		4
.L_455:
        /*0008*/ 	.byte	0x04, 0x17
        /*000a*/ 	.short	(.L_457 - .L_456)
.L_456:
        /*000c*/ 	.word	0x00000000
        /*0010*/ 	.short	0x0003
        /*0012*/ 	.short	0x0018
        /*0014*/ 	.byte	0x00, 0xf0, 0x11, 0x00


	//----- nvinfo : EIATTR_KPARAM_INFO
	.align		4
.L_457:
        /*0018*/ 	.byte	0x04, 0x17
        /*001a*/ 	.short	(.L_459 - .L_458)
.L_458:
        /*001c*/ 	.word	0x00000000
        /*0020*/ 	.short	0x0002
        /*0022*/ 	.short	0x0010
        /*0024*/ 	.byte	0x00, 0xf5, 0x21, 0x00


	//----- nvinfo : EIATTR_KPARAM_INFO
	.align		4
.L_459:
        /*0028*/ 	.byte	0x04, 0x17
        /*002a*/ 	.short	(.L_461 - .L_460)
.L_460:
        /*002c*/ 	.word	0x00000000
        /*0030*/ 	.short	0x0001
        /*0032*/ 	.short	0x0008
        /*0034*/ 	.byte	0x00, 0xf5, 0x21, 0x00


	//----- nvinfo : EIATTR_KPARAM_INFO
	.align		4
.L_461:
        /*0038*/ 	.byte	0x04, 0x17
        /*003a*/ 	.short	(.L_463 - .L_462)
.L_462:
        /*003c*/ 	.word	0x00000000
        /*0040*/ 	.short	0x0000
        /*0042*/ 	.short	0x0000
        /*0044*/ 	.byte	0x00, 0xf5, 0x21, 0x00


	//----- nvinfo : EIATTR_SPARSE_MMA_MASK
	.align		4
.L_463:
        /*0048*/ 	.byte	0x03, 0x50
        /*004a*/ 	.short	0x0000


	//----- nvinfo : EIATTR_MAXREG_COUNT
	.align		4
        /*004c*/ 	.byte	0x03, 0x1b
        /*004e*/ 	.short	0x00ff


	//----- nvinfo : EIATTR_MERCURY_ISA_VERSION
	.align		4
        /*0050*/ 	.byte	0x03, 0x5f
        /*0052*/ 	.short	0x0101


	//----- nvinfo : EIATTR_VRC_CTA_INIT_COUNT
	.align		4
        /*0054*/ 	.byte	0x02, 0x4a
	.zero		1
	.zero		1


	//----- nvinfo : EIATTR_EXIT_INSTR_OFFSETS
	.align		4
        /*0058*/ 	.byte	0x04, 0x1c
        /*005a*/ 	.short	(.L_465 - .L_464)


	//   ....[0]....
.L_464:
        /*005c*/ 	.word	0x00000060


	//   ....[1]....
        /*0060*/ 	.word	0x00000140


	//   ....[2]....
        /*0064*/ 	.word	0x00000170


	//----- nvinfo : EIATTR_CBANK_PARAM_SIZE
	.align		4
.L_465:
        /*0068*/ 	.byte	0x03, 0x19
        /*006a*/ 	.short	0x001c


	//----- nvinfo : EIATTR_PARAM_CBANK
	.align		4
        /*006c*/ 	.byte	0x04, 0x0a
        /*006e*/ 	.short	(.L_467 - .L_466)
	.align		4
.L_466:
        /*0070*/ 	.word	index@(.nv.constant0._Z15removeSelfEdgesPjS_S_i)
        /*0074*/ 	.short	0x0380
        /*0076*/ 	.short	0x001c


	//----- nvinfo : EIATTR_SW_WAR
	.align		4
.L_467:
        /*0078*/ 	.byte	0x04, 0x36
        /*007a*/ 	.short	(.L_469 - .L_468)
.L_468:
        /*007c*/ 	.word	0x00000008
.L_469:


//--------------------- .nv.info._Z31appendForNoDuplicateEdgeRemovalPyPjS0_S0_S0_i --------------------------
	.section	.nv.info._Z31appendForNoDuplicateEdgeRemovalPyPjS0_S0_S0_i,"",@"SHT_CUDA_INFO"
	.sectionflags	@""
	.align	4


	//----- nvinfo : EIATTR_CUDA_API_VERSION
	.align		4
        /*0000*/ 	.byte	0x04, 0x37
        /*0002*/ 	.short	(.L_471 - .L_470)
.L_470:
        /*0004*/ 	.word	0x00000082


	//----- nvinfo : EIATTR_KPARAM_INFO
	.align		4
.L_471:
        /*0008*/ 	.byte	0x04, 0x17
        /*000a*/ 	.short	(.L_473 - .L_472)
.L_472:
        /*000c*/ 	.word	0x00000000
        /*0010*/ 	.short	0x0005
        /*0012*/ 	.short	0x0028
        /*0014*/ 	.byte	0x00, 0xf0, 0x11, 0x00


	//----- nvinfo : EIATTR_KPARAM_INFO
	.align		4
.L_473:
        /*0018*/ 	.byte	0x04, 0x17
        /*001a*/ 	.short	(.L_475 - .L_474)
.L_474:
        /*001c*/ 	.word	0x00000000
        /*0020*/ 	.short	0x0004
        /*0022*/ 	.short	0x0020
        /*0024*/ 	.byte	0x00, 0xf5, 0x21, 0x00


	//----- nvinfo : EIATTR_KPARAM_INFO
	.align		4
.L_475:
        /*0028*/ 	.byte	0x04, 0x17
        /*002a*/ 	.short	(.L_477 - .L_476)
.L_476:
        /*002c*/ 	.word	0x00000000
        /*0030*/ 	.short	0x0003
        /*0032*/ 	.short	0x0018
        /*0034*/ 	.byte	0x00, 0xf5, 0x21, 0x00


	//----- nvinfo : EIATTR_KPARAM_INFO
	.align		4
.L_477:
        /*0038*/ 	.byte	0x04, 0x17
        /*003a*/ 	.short	(.L_479 - .L_478)
.L_478:
        /*003c*/ 	.word	0x00000000
        /*0040*/ 	.short	0x0002
        /*0042*/ 	.short	0x0010
        /*0044*/ 	.byte	0x00, 0xf5, 0x21, 0x00


	//----- nvinfo : EIATTR_KPARAM_INFO
	.align		4
.L_479:
        /*0048*/ 	.byte	0x04, 0x17
        /*004a*/ 	.short	(.L_481 - .L_480)
.L_480:
        /*004c*/ 	.word	0x00000000
        /*0050*/ 	.short	0x0001
        /*0052*/ 	.short	0x0008
        /*0054*/ 	.byte	0x00, 0xf5, 0x21, 0x00


	//----- nvinfo : EIATTR_KPARAM_INFO
	.align		4
.L_481:
        /*0058*/ 	.byte	0x04, 0x17
        /*005a*/ 	.short	(.L_483 - .L_482)
.L_482:
        /*005c*/ 	.word	0x00000000
        /*0060*/ 	.short	0x0000
        /*0062*/ 	.short	0x0000
        /*0064*/ 	.byte	0x00, 0xf5, 0x21, 0x00


	//----- nvinfo : EIATTR_SPARSE_MMA_MASK
	.align		4
.L_483:
        /*0068*/ 	.byte	0x03, 0x50
        /*006a*/ 	.short	0x0000


	//----- nvinfo : EIATTR_MAXREG_COUNT
	.align		4
        /*006c*/ 	.byte	0x03, 0x1b
        /*006e*/ 	.short	0x00ff


	//----- nvinfo : EIATTR_MERCURY_ISA_VERSION
	.align		4
        /*0070*/ 	.byte	0x03, 0x5f
        /*0072*/ 	.short	0x0101


	//----- nvinfo : EIATTR_VRC_CTA_INIT_COUNT
	.align		4
        /*0074*/ 	.byte	0x02, 0x4a
	.zero		1
	.zero		1


	//----- nvinfo : EIATTR_EXIT_INSTR_OFFSETS
	.align		4
        /*0078*/ 	.byte	0x04, 0x1c
        /*007a*/ 	.short	(.L_485 - .L_484)


	//   ....[0]....
.L_484:
        /*007c*/ 	.word	0x00000060


	//   ....[1]....
        /*0080*/ 	.word	0x000001c0


	//----- nvinfo : EIATTR_CBANK_PARAM_SIZE
	.align		4
.L_485:
        /*0084*/ 	.byte	0x03, 0x19
        /*0086*/ 	.short	0x002c


	//----- nvinfo : EIATTR_PARAM_CBANK
	.align		4
        /*0088*/ 	.byte	0x04, 0x0a
        /*008a*/ 	.short	(.L_487 - .L_486)
	.align		4
.L_486:
        /*008c*/ 	.word	index@(.nv.constant0._Z31appendForNoDuplicateEdgeRemovalPyPjS0_S0_S0_i)
        /*0090*/ 	.short	0x0380
        /*0092*/ 	.short	0x002c


	//----- nvinfo : EIATTR_SW_WAR
	.align		4
.L_487:
        /*0094*/ 	.byte	0x04, 0x36
        /*0096*/ 	.short	(.L_489 - .L_488)
.L_488:
        /*0098*/ 	.word	0x00000008
.L_489:


//--------------------- .nv.info._Z9sortArrayPyi  --------------------------
	.section	.nv.info._Z9sortArrayPyi,"",@"SHT_CUDA_INFO"
	.sectionflags	@""
	.align	4


	//----- nvinfo : EIATTR_CUDA_API_VERSION
	.align		4
        /*0000*/ 	.byte	0x04, 0x37
        /*0002*/ 	.short	(.L_491 - .L_490)
.L_490:
        /*0004*/ 	.word	0x00000082


	//----- nvinfo : EIATTR_KPARAM_INFO
	.align		4
.L_491:
        /*0008*/ 	.byte	0x04, 0x17
        /*000a*/ 	.short	(.L_493 - .L_492)
.L_492:
        /*000c*/ 	.word	0x00000000
        /*0010*/ 	.short	0x0001
        /*0012*/ 	.short	0x0008
        /*0014*/ 	.byte	0x00, 0xf0, 0x11, 0x00


	//----- nvinfo : EIATTR_KPARAM_INFO
	.align		4
.L_493:
        /*0018*/ 	.byte	0x04, 0x17
        /*001a*/ 	.short	(.L_495 - .L_494)
.L_494:
        /*001c*/ 	.word	0x00000000
        /*0020*/ 	.short	0x0000
        /*0022*/ 	.short	0x0000
        /*0024*/ 	.byte	0x00, 0xf5, 0x21, 0x00


	//----- nvinfo : EIATTR_SPARSE_MMA_MASK
	.align		4
.L_495:
        /*0028*/ 	.byte	0x03, 0x50
        /*002a*/ 	.short	0x0000


	//----- nvinfo : EIATTR_MAXREG_COUNT
	.align		4
        /*002c*/ 	.byte	0x03, 0x1b
        /*002e*/ 	.short	0x00ff


	//----- nvinfo : EIATTR_MERCURY_ISA_VERSION
	.align		4
        /*0030*/ 	.byte	0x03, 0x5f
        /*0032*/ 	.short	0x0101


	//----- nvinfo : EIATTR_VRC_CTA_INIT_COUNT
	.align		4
        /*0034*/ 	.byte	0x02, 0x4a
	.zero		1
	.zero		1


	//----- nvinfo : EIATTR_EXIT_INSTR_OFFSETS
	.align		4
        /*0038*/ 	.byte	0x04, 0x1c
        /*003a*/ 	.short	(.L_497 - .L_496)


	//   ....[0]....
.L_496:
        /*003c*/ 	.word	0x00000060


	//   ....[1]....
        /*0040*/ 	.word	0x00000260


	//----- nvinfo : EIATTR_CRS_STACK_SIZE
	.align		4
.L_497:
        /*0044*/ 	.byte	0x04, 0x1e
        /*0046*/ 	.short	(.L_499 - .L_498)
.L_498:
        /*0048*/ 	.word	0x00000000


	//----- nvinfo : EIATTR_CBANK_PARAM_SIZE
	.align		4
.L_499:
        /*004c*/ 	.byte	0x03, 0x19
        /*004e*/ 	.short	0x000c


	//----- nvinfo : EIATTR_PARAM_CBANK
	.align		4
        /*0050*/ 	.byte	0x04, 0x0a
        /*0052*/ 	.short	(.L_501 - .L_500)
	.align		4
.L_500:
        /*0054*/ 	.word	index@(.nv.constant0._Z9sortArrayPyi)
        /*0058*/ 	.short	0x0380
        /*005a*/ 	.short	0x000c


	//----- nvinfo : EIATTR_SW_WAR
	.align		4
.L_501:
        /*005c*/ 	.byte	0x04, 0x36
        /*005e*/ 	.short	(.L_503 - .L_502)
.L_502:
        /*0060*/ 	.word	0x00000008
.L_503:


//--------------------- .nv.info._Z12markEdgesNewPjPyS_i --------------------------
	.section	.nv.info._Z12markEdgesNewPjPyS_i,"",@"SHT_CUDA_INFO"
	.sectionflags	@""
	.align	4


	//----- nvinfo : EIATTR_CUDA_API_VERSION
	.align		4
        /*0000*/ 	.byte	0x04, 0x37
        /*0002*/ 	.short	(.L_505 - .L_504)
.L_504:
        /*0004*/ 	.word	0x00000082


	//----- nvinfo : EIATTR_KPARAM_INFO
	.align		4
.L_505:
        /*0008*/ 	.byte	0x04, 0x17
        /*000a*/ 	.short	(.L_507 - .L_506)
.L_506:
        /*000c*/ 	.word	0x00000000
        /*0010*/ 	.short	0x0003
        /*0012*/ 	.short	0x0018
        /*0014*/ 	.byte	0x00, 0xf0, 0x11, 0x00


	//----- nvinfo : EIATTR_KPARAM_INFO
	.align		4
.L_507:
        /*0018*/ 	.byte	0x04, 0x17
        /*001a*/ 	.short	(.L_509 - .L_508)
.L_508:
        /*001c*/ 	.word	0x00000000
        /*0020*/ 	.short	0x0002
        /*0022*/ 	.short	0x0010
        /*0024*/ 	.byte	0x00, 0xf5, 0x21, 0x00


	//----- nvinfo : EIATTR_KPARAM_INFO
	.align		4
.L_509:
        /*0028*/ 	.byte	0x04, 0x17
        /*002a*/ 	.short	(.L_511 - .L_510)
.L_510:
        /*002c*/ 	.word	0x00000000
        /*0030*/ 	.short	0x0001
        /*0032*/ 	.short	0x0008
        /*0034*/ 	.byte	0x00, 0xf5, 0x21, 0x00


	//----- nvinfo : EIATTR_KPARAM_INFO
	.align		4
.L_511:
        /*0038*/ 	.byte	0x04, 0x17
        /*003a*/ 	.short	(.L_513 - .L_512)
.L_512:
        /*003c*/ 	.word	0x00000000
        /*0040*/ 	.short	0x0000
        /*0042*/ 	.short	0x0000
        /*0044*/ 	.byte	0x00, 0xf5, 0x21, 0x00


	//----- nvinfo : EIATTR_SPARSE_MMA_MASK
	.align		4
.L_513:
        /*0048*/ 	.byte	0x03, 0x50
        /*004a*/ 	.short	0x0000


	//----- nvinfo : EIATTR_MAXREG_COUNT
	.align		4
        /*004c*/ 	.byte	0x03, 0x1b
        /*004e*/ 	.short	0x00ff


	//----- nvinfo : EIATTR_MERCURY_ISA_VERSION
	.align		4
        /*0050*/ 	.byte	0x03, 0x5f
        /*0052*/ 	.short	0x0101


	//----- nvinfo : EIATTR_VRC_CTA_INIT_COUNT
	.align		4
        /*0054*/ 	.byte	0x02, 0x4a
	.zero		1
	.zero		1


	//----- nvinfo : EIATTR_EXIT_INSTR_OFFSETS
	.align		4
        /*0058*/ 	.byte	0x04, 0x1c
        /*005a*/ 	.short	(.L_515 - .L_514)


	//   ....[0]....
.L_514:
        /*005c*/ 	.word	0x00000060


	//   ....[1]....
        /*0060*/ 	.word	0x000000c0


	//   ....[2]....
        /*0064*/ 	.word	0x000001d0


	//   ....[3]....
        /*0068*/ 	.word	0x00000200


	//----- nvinfo : EIATTR_CBANK_PARAM_SIZE
	.align		4
.L_515:
        /*006c*/ 	.byte	0x03, 0x19
        /*006e*/ 	.short	0x001c


	//----- nvinfo : EIATTR_PARAM_CBANK
	.align		4
        /*0070*/ 	.byte	0x04, 0x0a
        /*0072*/ 	.short	(.L_517 - .L_516)
	.align		4
.L_516:
        /*0074*/ 	.word	index@(.nv.constant0._Z12markEdgesNewPjPyS_i)
        /*0078*/ 	.short	0x0380
        /*007a*/ 	.short	0x001c


	//----- nvinfo : EIATTR_SW_WAR
	.align		4
.L_517:
        /*007c*/ 	.byte	0x04, 0x36
        /*007e*/ 	.short	(.L_519 - .L_518)
.L_518:
        /*0080*/ 	.word	0x00000008
.L_519:


//--------------------- .nv.info._Z25compactEdgeListDuplicatesPjS_S_S_S_S_S_S_PyPiS_S_S_ --------------------------
	.section	.nv.info._Z25compactEdgeListDuplicatesPjS_S_S_S_S_S_S_PyPiS_S_S_,"",@"SHT_CUDA_INFO"
	.sectionflags	@""
	.align	4


	//----- nvinfo : EIATTR_CUDA_API_VERSION
	.align		4
        /*0000*/ 	.byte	0x04, 0x37
        /*0002*/ 	.short	(.L_521 - .L_520)
.L_520:
        /*0004*/ 	.word	0x00000082


	//----- nvinfo : EIATTR_KPARAM_INFO
	.align		4
.L_521:
        /*0008*/ 	.byte	0x04, 0x17
        /*000a*/ 	.short	(.L_523 - .L_522)
.L_522:
        /*000c*/ 	.word	0x00000000
        /*0010*/ 	.short	0x000c
        /*0012*/ 	.short	0x0060
        /*0014*/ 	.byte	0x00, 0xf5, 0x21, 0x00


	//----- nvinfo : EIATTR_KPARAM_INFO
	.align		4
.L_523:
        /*0018*/ 	.byte	0x04, 0x17
        /*001a*/ 	.short	(.L_525 - .L_524)
.L_524:
        /*001c*/ 	.word	0x00000000
        /*0020*/ 	.short	0x000b
        /*0022*/ 	.short	0x0058
        /*0024*/ 	.byte	0x00, 0xf5, 0x21, 0x00


	//----- nvinfo : EIATTR_KPARAM_INFO
	.align		4
.L_525:
        /*0028*/ 	.byte	0x04, 0x17
        /*002a*/ 	.short	(.L_527 - .L_526)
.L_526:
        /*002c*/ 	.word	0x00000000
        /*0030*/ 	.short	0x000a
        /*0032*/ 	.short	0x0050
        /*0034*/ 	.byte	0x00, 0xf5, 0x21, 0x00


	//----- nvinfo : EIATTR_KPARAM_INFO
	.align		4
.L_527:
        /*0038*/ 	.byte	0x04, 0x17
        /*003a*/ 	.short	(.L_529 - .L_528)
.L_528:
        /*003c*/ 	.word	0x00000000
        /*0040*/ 	.short	0x0009
        /*0042*/ 	.short	0x0048
        /*0044*/ 	.byte	0x00, 0xf5, 0x21, 0x00


	//----- nvinfo : EIATTR_KPARAM_INFO
	.align		4
.L_529:
        /*0048*/ 	.byte	0x04, 0x17
        /*004a*/ 	.short	(.L_531 - .L_530)
.L_530:
        /*004c*/ 	.word	0x00000000
        /*0050*/ 	.short	0x0008
        /*0052*/ 	.short	0x0040
        /*0054*/ 	.byte	0x00, 0xf5, 0x21, 0x00


	//----- nvinfo : EIATTR_KPARAM_INFO
	.align		4
.L_531:
        /*0058*/ 	.byte	0x04, 0x17
        /*005a*/ 	.short	(.L_533 - .L_532)
.L_532:
        /*005c*/ 	.word	0x00000000
        /*0060*/ 	.short	0x0007
        /*0062*/ 	.short	0x0038
        /*0064*/ 	.byte	0x00, 0xf5, 0x21, 0x00


	//----- nvinfo : EIATTR_KPARAM_INFO
	.align		4
.L_533:
        /*0068*/ 	.byte	0x04, 0x17
        /*006a*/ 	.short	(.L_535 - .L_534)
.L_534:
        /*006c*/ 	.word	0x00000000
        /*0070*/ 	.short	0x0006
        /*0072*/ 	.short	0x0030
        /*0074*/ 	.byte	0x00, 0xf5, 0x21, 0x00


	//----- nvinfo : EIATTR_KPARAM_INFO
	.align		4
.L_535:
        /*0078*/ 	.byte	0x04, 0x17
        /*007a*/ 	.short	(.L_537 - .L_536)
.L_536:
        /*007c*/ 	.word	0x00000000
        /*0080*/ 	.short	0x0005
        /*0082*/ 	.short	0x0028
        /*0084*/ 	.byte	0x00, 0xf5, 0x21, 0x00


	//----- nvinfo : EIATTR_KPARAM_INFO
	.align		4
.L_537:
        /*0088*/ 	.byte	0x04, 0x17
        /*008a*/ 	.short	(.L_539 - .L_538)
.L_538:
        /*008c*/ 	.word	0x00000000
        /*0090*/ 	.short	0x0004
        /*0092*/ 	.short	0x0020
        /*0094*/ 	.byte	0x00, 0xf5, 0x21, 0x00


	//----- nvinfo : EIATTR_KPARAM_INFO
	.align		4
.L_539:
        /*0098*/ 	.byte	0x04, 0x17
        /*009a*/ 	.short	(.L_541 - .L_540)
.L_540:
        /*009c*/ 	.word	0x00000000
        /*00a0*/ 	.short	0x0003
        /*00a2*/ 	.short	0x0018
        /*00a4*/ 	.byte	0x00, 0xf5, 0x21, 0x00


	//----- nvinfo : EIATTR_KPARAM_INFO
	.align		4
.L_541:
        /*00a8*/ 	.byte	0x04, 0x17
        /*00aa*/ 	.short	(.L_543 - .L_542)
.L_542:
        /*00ac*/ 	.word	0x00000000
        /*00b0*/ 	.short	0x0002
        /*00b2*/ 	.short	0x0010
        /*00b4*/ 	.byte	0x00, 0xf5, 0x21, 0x00


	//----- nvinfo : EIATTR_KPARAM_INFO
	.align		4
.L_543:
        /*00b8*/ 	.byte	0x04, 0x17
        /*00ba*/ 	.short	(.L_545 - .L_544)
.L_544:
        /*00bc*/ 	.word	0x00000000
        /*00c0*/ 	.short	0x0001
        /*00c2*/ 	.short	0x0008
        /*00c4*/ 	.byte	0x00, 0xf5, 0x21, 0x00


	//----- nvinfo : EIATTR_KPARAM_INFO
	.align		4
.L_545:
        /*00c8*/ 	.byte	0x04, 0x17
        /*00ca*/ 	.short	(.L_547 - .L_546)
.L_546:
        /*00cc*/ 	.word	0x00000000
        /*00d0*/ 	.short	0x0000
        /*00d2*/ 	.short	0x0000
        /*00d4*/ 	.byte	0x00, 0xf5, 0x21, 0x00


	//----- nvinfo : EIATTR_SPARSE_MMA_MASK
	.align		4
.L_547:
        /*00d8*/ 	.byte	0x03, 0x50
        /*00da*/ 	.short	0x0000


	//----- nvinfo : EIATTR_MAXREG_COUNT
	.align		4
        /*00dc*/ 	.byte	0x03, 0x1b
        /*00de*/ 	.short	0x00ff


	//----- nvinfo : EIATTR_MERCURY_ISA_VERSION
	.align		4
        /*00e0*/ 	.byte	0x03, 0x5f
        /*00e2*/ 	.short	0x0101


	//----- nvinfo : EIATTR_VRC_CTA_INIT_COUNT
	.align		4
        /*00e4*/ 	.byte	0x02, 0x4a
	.zero		1
	.zero		1


	//----- nvinfo : EIATTR_EXIT_INSTR_OFFSETS
	.align		4
        /*00e8*/ 	.byte	0x04, 0x1c
        /*00ea*/ 	.short	(.L_549 - .L_548)


	//   ....[0]....
.L_548:
        /*00ec*/ 	.word	0x00000080


	//   ....[1]....
        /*00f0*/ 	.word	0x000001d0


	//   ....[2]....
        /*00f4*/ 	.word	0x00000390


	//   ....[3]....
        /*00f8*/ 	.word	0x00000400


	//----- nvinfo : EIATTR_CRS_STACK_SIZE
	.align		4
.L_549:
        /*00fc*/ 	.byte	0x04, 0x1e
        /*00fe*/ 	.short	(.L_551 - .L_550)
.L_550:
        /*0100*/ 	.word	0x00000000


	//----- nvinfo : EIATTR_CBANK_PARAM_SIZE
	.align		4
.L_551:
        /*0104*/ 	.byte	0x03, 0x19
        /*0106*/ 	.short	0x0068


	//----- nvinfo : EIATTR_PARAM_CBANK
	.align		4
        /*0108*/ 	.byte	0x04, 0x0a
        /*010a*/ 	.short	(.L_553 - .L_552)
	.align		4
.L_552:
        /*010c*/ 	.word	index@(.nv.constant0._Z25compactEdgeListDuplicatesPjS_S_S_S_S_S_S_PyPiS_S_S_)
        /*0110*/ 	.short	0x0380
        /*0112*/ 	.short	0x0068


	//----- nvinfo : EIATTR_SW_WAR
	.align		4
.L_553:
        /*0114*/ 	.byte	0x04, 0x36
        /*0116*/ 	.short	(.L_555 - .L_554)
.L_554:
        /*0118*/ 	.word	0x00000008
.L_555:


//--------------------- .nv.info._Z15copyEdgeMappingPjS_S_S_S_S_S_ --------------------------
	.section	.nv.info._Z15copyEdgeMappingPjS_S_S_S_S_S_,"",@"SHT_CUDA_INFO"
	.sectionflags	@""
	.align	4


	//----- nvinfo : EIATTR_CUDA_API_VERSION
	.align		4
        /*0000*/ 	.byte	0x04, 0x37
        /*0002*/ 	.short	(.L_557 - .L_556)
.L_556:
        /*0004*/ 	.word	0x00000082


	//----- nvinfo : EIATTR_KPARAM_INFO
	.align		4
.L_557:
        /*0008*/ 	.byte	0x04, 0x17
        /*000a*/ 	.short	(.L_559 - .L_558)
.L_558:
        /*000c*/ 	.word	0x00000000
        /*0010*/ 	.short	0x0006
        /*0012*/ 	.short	0x0030
        /*0014*/ 	.byte	0x00, 0xf5, 0x21, 0x00


	//----- nvinfo : EIATTR_KPARAM_INFO
	.align		4
.L_559:
        /*0018*/ 	.byte	0x04, 0x17
        /*001a*/ 	.short	(.L_561 - .L_560)
.L_560:
        /*001c*/ 	.word	0x00000000
        /*0020*/ 	.short	0x0005
        /*0022*/ 	.short	0x0028
        /*0024*/ 	.byte	0x00, 0xf5, 0x21, 0x00


	//----- nvinfo : EIATTR_KPARAM_INFO
	.align		4
.L_561:
        /*0028*/ 	.byte	0x04, 0x17
        /*002a*/ 	.short	(.L_563 - .L_562)
.L_562:
        /*002c*/ 	.word	0x00000000
        /*0030*/ 	.short	0x0004
        /*0032*/ 	.short	0x0020
        /*0034*/ 	.byte	0x00, 0xf5, 0x21, 0x00


	//----- nvinfo : EIATTR_KPARAM_INFO
	.align		4
.L_563:
        /*0038*/ 	.byte	0x04, 0x17
        /*003a*/ 	.short	(.L_565 - .L_564)
.L_564:
        /*003c*/ 	.word	0x00000000
        /*0040*/ 	.short	0x0003
        /*0042*/ 	.short	0x0018
        /*0044*/ 	.byte	0x00, 0xf5, 0x21, 0x00


	//----- nvinfo : EIATTR_KPARAM_INFO
	.align		4
.L_565:
        /*0048*/ 	.byte	0x04, 0x17
        /*004a*/ 	.short	(.L_567 - .L_566)
.L_566:
        /*004c*/ 	.word	0x00000000
        /*0050*/ 	.short	0x0002
        /*0052*/ 	.short	0x0010
        /*0054*/ 	.byte	0x00, 0xf5, 0x21, 0x00


	//----- nvinfo : EIATTR_KPARAM_INFO
	.align		4
.L_567:
        /*0058*/ 	.byte	0x04, 0x17
        /*005a*/ 	.short	(.L_569 - .L_568)
.L_568:
        /*005c*/ 	.word	0x00000000
        /*0060*/ 	.short	0x0001
        /*0062*/ 	.short	0x0008
        /*0064*/ 	.byte	0x00, 0xf5, 0x21, 0x00


	//----- nvinfo : EIATTR_KPARAM_INFO
	.align		4
.L_569:
        /*0068*/ 	.byte	0x04, 0x17
        /*006a*/ 	.short	(.L_571 - .L_570)
.L_570:
        /*006c*/ 	.word	0x00000000
        /*0070*/ 	.short	0x0000
        /*0072*/ 	.short	0x0000
        /*0074*/ 	.byte	0x00, 0xf5, 0x21, 0x00


	//----- nvinfo : EIATTR_SPARSE_MMA_MASK
	.align		4
.L_571:
        /*0078*/ 	.byte	0x03, 0x50
        /*007a*/ 	.short	0x0000


	//----- nvinfo : EIATTR_MAXREG_COUNT
	.align		4
        /*007c*/ 	.byte	0x03, 0x1b
        /*007e*/ 	.short	0x00ff


	//----- nvinfo : EIATTR_MERCURY_ISA_VERSION
	.align		4
        /*0080*/ 	.byte	0x03, 0x5f
        /*0082*/ 	.short	0x0101


	//----- nvinfo : EIATTR_VRC_CTA_INIT_COUNT
	.align		4
        /*0084*/ 	.byte	0x02, 0x4a
	.zero		1
	.zero		1


	//----- nvinfo : EIATTR_EXIT_INSTR_OFFSETS
	.align		4
        /*0088*/ 	.byte	0x04, 0x1c
        /*008a*/ 	.short	(.L_573 - .L_572)


	//   ....[0]....
.L_572:
        /*008c*/ 	.word	0x00000080


	//   ....[1]....
        /*0090*/ 	.word	0x000001b0


	//----- nvinfo : EIATTR_CBANK_PARAM_SIZE
	.align		4
.L_573:
        /*0094*/ 	.byte	0x03, 0x19
        /*0096*/ 	.short	0x0038


	//----- nvinfo : EIATTR_PARAM_CBANK
	.align		4
        /*0098*/ 	.byte	0x04, 0x0a
        /*009a*/ 	.short	(.L_575 - .L_574)
	.align		4
.L_574:
        /*009c*/ 	.word	index@(.nv.constant0._Z15copyEdgeMappingPjS_S_S_S_S_S_)
        /*00a0*/ 	.short	0x0380
        /*00a2*/ 	.short	0x0038


	//----- nvinfo : EIATTR_SW_WAR
	.align		4
.L_575:
        /*00a4*/ 	.byte	0x04, 0x36
        /*00a6*/ 	.short	(.L_577 - .L_576)
.L_576:
        /*00a8*/ 	.word	0x00000008
.L_577:


//--------------------- .nv.info._Z29makeFlagArrayForNewVertexListPjPii --------------------------
	.section	.nv.info._Z29makeFlagArrayForNewVertexListPjPii,"",@"SHT_CUDA_INFO"
	.sectionflags	@""
	.align	4


	//----- nvinfo : EIATTR_CUDA_API_VERSION
	.align		4
        /*0000*/ 	.byte	0x04, 0x37
        /*0002*/ 	.short	(.L_579 - .L_578)
.L_578:
        /*0004*/ 	.word	0x00000082


	//----- nvinfo : EIATTR_KPARAM_INFO
	.align		4
.L_579:
        /*0008*/ 	.byte	0x04, 0x17
        /*000a*/ 	.short	(.L_581 - .L_580)
.L_580:
        /*000c*/ 	.word	0x00000000
        /*0010*/ 	.short	0x0002
        /*0012*/ 	.short	0x0010
        /*0014*/ 	.byte	0x00, 0xf0, 0x11, 0x00


	//----- nvinfo : EIATTR_KPARAM_INFO
	.align		4
.L_581:
        /*0018*/ 	.byte	0x04, 0x17
        /*001a*/ 	.short	(.L_583 - .L_582)
.L_582:
        /*001c*/ 	.word	0x00000000
        /*0020*/ 	.short	0x0001
        /*0022*/ 	.short	0x0008
        /*0024*/ 	.byte	0x00, 0xf5, 0x21, 0x00


	//----- nvinfo : EIATTR_KPARAM_INFO
	.align		4
.L_583:
        /*0028*/ 	.byte	0x04, 0x17
        /*002a*/ 	.short	(.L_585 - .L_584)
.L_584:
        /*002c*/ 	.word	0x00000000
        /*0030*/ 	.short	0x0000
        /*0032*/ 	.short	0x0000
        /*0034*/ 	.byte	0x00, 0xf5, 0x21, 0x00


	//----- nvinfo : EIATTR_SPARSE_MMA_MASK
	.align		4
.L_585:
        /*0038*/ 	.byte	0x03, 0x50
        /*003a*/ 	.short	0x0000


	//----- nvinfo : EIATTR_MAXREG_COUNT
	.align		4
        /*003c*/ 	.byte	0x03, 0x1b
        /*003e*/ 	.short	0x00ff


	//----- nvinfo : EIATTR_MERCURY_ISA_VERSION
	.align		4
        /*0040*/ 	.byte	0x03, 0x5f
        /*0042*/ 	.short	0x0101


	//----- nvinfo : EIATTR_VRC_CTA_INIT_COUNT
	.align		4
        /*0044*/ 	.byte	0x02, 0x4a
	.zero		1
	.zero		1


	//----- nvinfo : EIATTR_EXIT_INSTR_OFFSETS
	.align		4
        /*0048*/ 	.byte	0x04, 0x1c
        /*004a*/ 	.short	(.L_587 - .L_586)


	//   ....[0]....
.L_586:
        /*004c*/ 	.word	0x00000060


	//   ....[1]....
        /*0050*/ 	.word	0x000000c0


	//   ....[2]....
        /*0054*/ 	.word	0x00000140


	//   ....[3]....
        /*0058*/ 	.word	0x00000190


	//----- nvinfo : EIATTR_CBANK_PARAM_SIZE
	.align		4
.L_587:
        /*005c*/ 	.byte	0x03, 0x19
        /*005e*/ 	.short	0x0014


	//----- nvinfo : EIATTR_PARAM_CBANK
	.align		4
        /*0060*/ 	.byte	0x04, 0x0a
        /*0062*/ 	.short	(.L_589 - .L_588)
	.align		4
.L_588:
        /*0064*/ 	.word	index@(.nv.constant0._Z29makeFlagArrayForNewVertexListPjPii)
        /*0068*/ 	.short	0x0380
        /*006a*/ 	.short	0x0014


	//----- nvinfo : EIATTR_SW_WAR
	.align		4
.L_589:
        /*006c*/ 	.byte	0x04, 0x36
        /*006e*/ 	.short	(.L_591 - .L_590)
.L_590:
        /*0070*/ 	.word	0x00000008
.L_591:


//--------------------- .nv.info._Z14makeVertexListPjS_Pii --------------------------
	.section	.nv.info._Z14makeVertexListPjS_Pii,"",@"SHT_CUDA_INFO"
	.sectionflags	@""
	.align	4


	//----- nvinfo : EIATTR_CUDA_API_VERSION
	.align		4
        /*0000*/ 	.byte	0x04, 0x37
        /*0002*/ 	.short	(.L_593 - .L_592)
.L_592:
        /*0004*/ 	.word	0x00000082


	//----- nvinfo : EIATTR_KPARAM_INFO
	.align		4
.L_593:
        /*0008*/ 	.byte	0x04, 0x17
        /*000a*/ 	.short	(.L_595 - .L_594)
.L_594:
        /*000c*/ 	.word	0x00000000
        /*0010*/ 	.short	0x0003
        /*0012*/ 	.short	0x0018
        /*0014*/ 	.byte	0x00, 0xf0, 0x11, 0x00


	//----- nvinfo : EIATTR_KPARAM_INFO
	.align		4
.L_595:
        /*0018*/ 	.byte	0x04, 0x17
        /*001a*/ 	.short	(.L_597 - .L_596)
.L_596:
        /*001c*/ 	.word	0x00000000
        /*0020*/ 	.short	0x0002
        /*0022*/ 	.short	0x0010
        /*0024*/ 	.byte	0x00, 0xf5, 0x21, 0x00


	//----- nvinfo : EIATTR_KPARAM_INFO
	.align		4
.L_597:
        /*0028*/ 	.byte	0x04, 0x17
        /*002a*/ 	.short	(.L_599 - .L_598)
.L_598:
        /*002c*/ 	.word	0x00000000
        /*0030*/ 	.short	0x0001
        /*0032*/ 	.short	0x0008
        /*0034*/ 	.byte	0x00, 0xf5, 0x21, 0x00


	//----- nvinfo : EIATTR_KPARAM_INFO
	.align		4
.L_599:
        /*0038*/ 	.byte	0x04, 0x17
        /*003a*/ 	.short	(.L_601 - .L_600)
.L_600:
        /*003c*/ 	.word	0x00000000
        /*0040*/ 	.short	0x0000
        /*0042*/ 	.short	0x0000
        /*0044*/ 	.byte	0x00, 0xf5, 0x21, 0x00


	//----- nvinfo : EIATTR_SPARSE_MMA_MASK
	.align		4
.L_601:
        /*0048*/ 	.byte	0x03, 0x50
        /*004a*/ 	.short	0x0000


	//----- nvinfo : EIATTR_MAXREG_COUNT
	.align		4
        /*004c*/ 	.byte	0x03, 0x1b
        /*004e*/ 	.short	0x00ff


	//----- nvinfo : EIATTR_MERCURY_ISA_VERSION
	.align		4
        /*0050*/ 	.byte	0x03, 0x5f
        /*0052*/ 	.short	0x0101


	//----- nvinfo : EIATTR_VRC_CTA_INIT_COUNT
	.align		4
        /*0054*/ 	.byte	0x02, 0x4a
	.zero		1
	.zero		1


	//----- nvinfo : EIATTR_EXIT_INSTR_OFFSETS
	.align		4
        /*0058*/ 	.byte	0x04, 0x1c
        /*005a*/ 	.short	(.L_603 - .L_602)


	//   ....[0]....
.L_602:
        /*005c*/ 	.word	0x00000060


	//   ....[1]....
        /*0060*/ 	.word	0x000000c0


	//   ....[2]....
        /*0064*/ 	.word	0x00000130


	//----- nvinfo : EIATTR_CBANK_PARAM_SIZE
	.align		4
.L_603:
        /*0068*/ 	.byte	0x03, 0x19
        /*006a*/ 	.short	0x001c


	//----- nvinfo : EIATTR_PARAM_CBANK
	.align		4
        /*006c*/ 	.byte	0x04, 0x0a
        /*006e*/ 	.short	(.L_605 - .L_604)
	.align		4
.L_604:
        /*0070*/ 	.word	index@(.nv.constant0._Z14makeVertexListPjS_Pii)
        /*0074*/ 	.short	0x0380
        /*0076*/ 	.short	0x001c


	//----- nvinfo : EIATTR_SW_WAR
	.align		4
.L_605:
        /*0078*/ 	.byte	0x04, 0x36
        /*007a*/ 	.short	(.L_607 - .L_606)
.L_606:
        /*007c*/ 	.word	0x00000008
.L_607:


//--------------------- .nv.callgraph             --------------------------
	.section	.nv.callgraph,"",@"SHT_CUDA_CALLGRAPH"
	.align	4
	.sectionentsize	8
	.align		4
        /*0000*/ 	.word	0x00000000
	.align		4
        /*0004*/ 	.word	0xffffffff
	.align		4
        /*0008*/ 	.word	0x00000000
	.align		4
        /*000c*/ 	.word	0xfffffffe
	.align		4
        /*0010*/ 	.word	0x00000000
	.align		4
        /*0014*/ 	.word	0xfffffffd
	.align		4
        /*0018*/ 	.word	0x00000000
	.align		4
        /*001c*/ 	.word	0xfffffffc


//--------------------- .text._Z12markEdgeFlagPjS_i --------------------------
	.section	.text._Z12markEdgeFlagPjS_i,"ax",@progbits
	.align	128
        .global         _Z12markEdgeFlagPjS_i
        .type           _Z12markEdgeFlagPjS_i,@function
        .size           _Z12markEdgeFlagPjS_i,(.L_x_43 - _Z12markEdgeFlagPjS_i)
        .other          _Z12markEdgeFlagPjS_i,@"STO_CUDA_ENTRY STV_DEFAULT"
_Z12markEdgeFlagPjS_i:
.text._Z12markEdgeFlagPjS_i:
[----:B------:R-:W-:Y:S01]  /*0000*/  LDC R1, c[0x0][0x37c] ;  /* 0x0000df00ff017b82 */ /* 0x000fe20000000800 */
[----:B------:R-:W0:Y:S01]  /*0010*/  S2R R5, SR_CTAID.X ;  /* 0x0000000000057919 */ /* 0x000e220000002500 */
[----:B------:R-:W1:Y:S01]  /*0020*/  LDCU UR4, c[0x0][0x390] ;  /* 0x00007200ff0477ac */ /* 0x000e620008000800 */
[----:B------:R-:W0:Y:S02]  /*0030*/  S2R R0, SR_TID.X ;  /* 0x0000000000007919 */ /* 0x000e240000002100 */
[----:B0-----:R-:W-:-:S04]  /*0040*/  LEA R5, R5, R0, 0x9 ;  /* 0x0000000005057211 */ /* 0x001fc800078e48ff */
[----:B-1----:R-:W-:-:S13]  /*0050*/  ISETP.GE.U32.AND P0, PT, R5, UR4, PT ;  /* 0x0000000405007c0c */ /* 0x002fda000bf06070 */
[----:B------:R-:W-:Y:S05]  /*0060*/  @P0 EXIT ;  /* 0x000000000000094d */ /* 0x000fea0003800000 */
[----:B------:R-:W0:Y:S01]  /*0070*/  LDC.64 R2, c[0x0][0x388] ;  /* 0x0000e200ff027b82 */ /* 0x000e220000000a00 */
[----:B------:R-:W1:Y:S01]  /*0080*/  LDCU.64 UR4, c[0x0][0x358] ;  /* 0x00006b00ff0477ac */ /* 0x000e620008000a00 */
[----:B0-----:R-:W-:-:S06]  /*0090*/  IMAD.WIDE.U32 R2, R5, 0x4, R2 ;  /* 0x0000000405027825 */ /* 0x001fcc00078e0002 */
[----:B------:R-:W0:Y:S01]  /*00a0*/  LDC.64 R4, c[0x0][0x380] ;  /* 0x0000e000ff047b82 */ /* 0x000e220000000a00 */
[----:B-1----:R-:W0:Y:S01]  /*00b0*/  LDG.E R3, desc[UR4][R2.64] ;  /* 0x0000000402037981 */ /* 0x002e22000c1e1900 */
[----:B------:R-:W-:Y:S02]  /*00c0*/  HFMA2 R7, -RZ, RZ, 0, 5.9604644775390625e-08 ;  /* 0x00000001ff077431 */ /* 0x000fe400000001ff */
[----:B0-----:R-:W-:-:S05]  /*00d0*/  IMAD.WIDE.U32 R4, R3, 0x4, R4 ;  /* 0x0000000403047825 */ /* 0x001fca00078e0004 */
[----:B------:R-:W-:Y:S01]  /*00e0*/  STG.E desc[UR4][R4.64], R7 ;  /* 0x0000000704007986 */ /* 0x000fe2000c101904 */
[----:B------:R-:W-:Y:S05]  /*00f0*/  EXIT ;  /* 0x000000000000794d */ /* 0x000fea0003800000 */
.L_x_0:
[----:B------:R-:W-:-:S00]  /*0100*/  BRA `(.L_x_0) ;  /* 0xfffffffc00fc7947 */ /* 0x000fc0000383ffff */
[----:B------:R-:W-:-:S00]  /*0110*/  NOP ;  /* 0x0000000000007918 */ /* 0x000fc00000000000 */
        /* <DEDUP_REMOVED lines=14> */
.L_x_43:


//--------------------- .text._Z13clearArrayIntPii --------------------------
	.section	.text._Z13clearArrayIntPii,"ax",@progbits
	.align	128
        .global         _Z13clearArrayIntPii
        .type           _Z13clearArrayIntPii,@function
        .size           _Z13clearArrayIntPii,(.L_x_44 - _Z13clearArrayIntPii)
        .other          _Z13clearArrayIntPii,@"STO_CUDA_ENTRY STV_DEFAULT"
_Z13clearArrayIntPii:
.text._Z13clearArrayIntPii:
        /* <DEDUP_REMOVED lines=9> */
[----:B0-----:R-:W-:-:S05]  /*0090*/  IMAD.WIDE.U32 R2, R5, 0x4, R2 ;  /* 0x0000000405027825 */ /* 0x001fca00078e0002 */
[----:B-1----:R-:W-:Y:S01]  /*00a0*/  STG.E desc[UR4][R2.64], RZ ;  /* 0x000000ff02007986 */ /* 0x002fe2000c101904 */
[----:B------:R-:W-:Y:S05]  /*00b0*/  EXIT ;  /* 0x000000000000794d */ /* 0x000fea0003800000 */
.L_x_1:
        /* <DEDUP_REMOVED lines=12> */
.L_x_44:


//--------------------- .text._Z10clearArrayPji   --------------------------
	.section	.text._Z10clearArrayPji,"ax",@progbits
	.align	128
        .global         _Z10clearArrayPji
        .type           _Z10clearArrayPji,@function
        .size           _Z10clearArrayPji,(.L_x_45 - _Z10clearArrayPji)
        .other          _Z10clearArrayPji,@"STO_CUDA_ENTRY STV_DEFAULT"
_Z10clearArrayPji:
.text._Z10clearArrayPji:
        /* <DEDUP_REMOVED lines=12> */
.L_x_2:
        /* <DEDUP_REMOVED lines=12> */
.L_x_45:


//--------------------- .text._Z12appendWeightPjS_S_i --------------------------
	.section	.text._Z12appendWeightPjS_S_i,"ax",@progbits
	.align	128
        .global         _Z12appendWeightPjS_S_i
        .type           _Z12appendWeightPjS_S_i,@function
        .size           _Z12appendWeightPjS_S_i,(.L_x_46 - _Z12appendWeightPjS_S_i)
        .other          _Z12appendWeightPjS_S_i,@"STO_CUDA_ENTRY STV_DEFAULT"
_Z12appendWeightPjS_S_i:
.text._Z12appendWeightPjS_S_i:
        /* <DEDUP_REMOVED lines=8> */
[----:B------:R-:W1:Y:S07]  /*0080*/  LDCU.64 UR4, c[0x0][0x358] ;  /* 0x00006b00ff0477ac */ /* 0x000e6e0008000a00 */
[----:B------:R-:W2:Y:S08]  /*0090*/  LDC.64 R4, c[0x0][0x390] ;  /* 0x0000e400ff047b82 */ /* 0x000eb00000000a00 */
[----:B------:R-:W3:Y:S01]  /*00a0*/  LDC.64 R6, c[0x0][0x380] ;  /* 0x0000e000ff067b82 */ /* 0x000ee20000000a00 */
[----:B0-----:R-:W-:-:S06]  /*00b0*/  IMAD.WIDE.U32 R2, R9, 0x4, R2 ;  /* 0x0000000409027825 */ /* 0x001fcc00078e0002 */
[----:B-1----:R-:W4:Y:S01]  /*00c0*/  LDG.E R2, desc[UR4][R2.64] ;  /* 0x0000000402027981 */ /* 0x002f22000c1e1900 */
[----:B--2---:R-:W-:-:S06]  /*00d0*/  IMAD.WIDE.U32 R4, R9, 0x4, R4 ;  /* 0x0000000409047825 */ /* 0x004fcc00078e0004 */
[----:B------:R-:W2:Y:S01]  /*00e0*/  LDG.E R5, desc[UR4][R4.64] ;  /* 0x0000000404057981 */ /* 0x000ea2000c1e1900 */
[----:B---3--:R-:W-:Y:S01]  /*00f0*/  IMAD.WIDE.U32 R6, R9, 0x4, R6 ;  /* 0x0000000409067825 */ /* 0x008fe200078e0006 */
[----:B----4-:R-:W-:-:S04]  /*0100*/  SHF.L.U32 R0, R2, 0x16, RZ ;  /* 0x0000001602007819 */ /* 0x010fc800000006ff */
[----:B--2---:R-:W-:-:S05]  /*0110*/  LOP3.LUT R9, R0, R5, RZ, 0xfc, !PT ;  /* 0x0000000500097212 */ /* 0x004fca00078efcff */
[----:B------:R-:W-:Y:S01]  /*0120*/  STG.E desc[UR4][R6.64], R9 ;  /* 0x0000000906007986 */ /* 0x000fe2000c101904 */
[----:B------:R-:W-:Y:S05]  /*0130*/  EXIT ;  /* 0x000000000000794d */ /* 0x000fea0003800000 */
.L_x_3:
        /* <DEDUP_REMOVED lines=12> */
.L_x_46:


//--------------------- .text._Z16segmentedMinScanPjS_PKji --------------------------
	.section	.text._Z16segmentedMinScanPjS_PKji,"ax",@progbits
	.align	128
        .global         _Z16segmentedMinScanPjS_PKji
        .type           _Z16segmentedMinScanPjS_PKji,@function
        .size           _Z16segmentedMinScanPjS_PKji,(.L_x_47 - _Z16segmentedMinScanPjS_PKji)
        .other          _Z16segmentedMinScanPjS_PKji,@"STO_CUDA_ENTRY STV_DEFAULT"
_Z16segmentedMinScanPjS_PKji:
.text._Z16segmentedMinScanPjS_PKji:
        /* <DEDUP_REMOVED lines=10> */
[----:B-1----:R-:W2:Y:S02]  /*00a0*/  LDG.E R2, desc[UR4][R2.64] ;  /* 0x0000000402027981 */ /* 0x002ea4000c1e1900 */
[----:B--2---:R-:W-:-:S13]  /*00b0*/  ISETP.NE.AND P0, PT, R2, 0x1, PT ;  /* 0x000000010200780c */ /* 0x004fda0003f05270 */
[----:B------:R-:W-:Y:S05]  /*00c0*/  @P0 BRA `(.L_x_4) ;  /* 0x00000000001c0947 */ /* 0x000fea0003800000 */
[----:B------:R-:W0:Y:S08]  /*00d0*/  LDC.64 R2, c[0x0][0x388] ;  /* 0x0000e200ff027b82 */ /* 0x000e300000000a00 */
[----:B------:R-:W1:Y:S01]  /*00e0*/  LDC.64 R4, c[0x0][0x380] ;  /* 0x0000e000ff047b82 */ /* 0x000e620000000a00 */
[----:B0-----:R-:W-:-:S06]  /*00f0*/  IMAD.WIDE.U32 R2, R9, 0x4, R2 ;  /* 0x0000000409027825 */ /* 0x001fcc00078e0002 */
[----:B------:R-:W2:Y:S01]  /*0100*/  LDG.E R3, desc[UR4][R2.64] ;  /* 0x0000000402037981 */ /* 0x000ea2000c1e1900 */
[----:B-1----:R-:W-:-:S05]  /*0110*/  IMAD.WIDE.U32 R4, R9, 0x4, R4 ;  /* 0x0000000409047825 */ /* 0x002fca00078e0004 */
[----:B--2---:R-:W-:Y:S01]  /*0120*/  STG.E desc[UR4][R4.64], R3 ;  /* 0x0000000304007986 */ /* 0x004fe2000c101904 */
[----:B------:R-:W-:Y:S05]  /*0130*/  EXIT ;  /* 0x000000000000794d */ /* 0x000fea0003800000 */
.L_x_4:
[----:B------:R-:W0:Y:S01]  /*0140*/  LDC.64 R2, c[0x0][0x388] ;  /* 0x0000e200ff027b82 */ /* 0x000e220000000a00 */
[----:B------:R-:W-:-:S07]  /*0150*/  IADD3 R11, PT, PT, R9, -0x1, RZ ;  /* 0xffffffff090b7810 */ /* 0x000fce0007ffe0ff */
[----:B------:R-:W1:Y:S01]  /*0160*/  LDC.64 R4, c[0x0][0x380] ;  /* 0x0000e000ff047b82 */ /* 0x000e620000000a00 */
[----:B0-----:R-:W-:-:S06]  /*0170*/  IMAD.WIDE.U32 R6, R9, 0x4, R2 ;  /* 0x0000000409067825 */ /* 0x001fcc00078e0002 */
[----:B------:R-:W2:Y:S01]  /*0180*/  LDG.E R7, desc[UR4][R6.64] ;  /* 0x0000000406077981 */ /* 0x000ea2000c1e1900 */
[----:B-1----:R-:W-:-:S06]  /*0190*/  IMAD.WIDE.U32 R2, R11, 0x4, R4 ;  /* 0x000000040b027825 */ /* 0x002fcc00078e0004 */
[----:B------:R-:W2:Y:S01]  /*01a0*/  LDG.E R2, desc[UR4][R2.64] ;  /* 0x0000000402027981 */ /* 0x000ea2000c1e1900 */
[----:B------:R-:W-:Y:S01]  /*01b0*/  IMAD.WIDE.U32 R4, R9, 0x4, R4 ;  /* 0x0000000409047825 */ /* 0x000fe200078e0004 */
[----:B--2---:R-:W-:-:S05]  /*01c0*/  VIMNMX.U32 R9, PT, PT, R2, R7, PT ;  /* 0x0000000702097248 */ /* 0x004fca0003fe0000 */
[----:B------:R-:W-:Y:S01]  /*01d0*/  STG.E desc[UR4][R4.64], R9 ;  /* 0x0000000904007986 */ /* 0x000fe2000c101904 */
[----:B------:R-:W-:Y:S05]  /*01e0*/  EXIT ;  /* 0x000000000000794d */ /* 0x000fea0003800000 */
.L_x_5:
        /* <DEDUP_REMOVED lines=9> */
.L_x_47:


//--------------------- .text._Z17makeSuccesorArrayPjS_S_ii --------------------------
	.section	.text._Z17makeSuccesorArrayPjS_S_ii,"ax",@progbits
	.align	128
        .global         _Z17makeSuccesorArrayPjS_S_ii
        .type           _Z17makeSuccesorArrayPjS_S_ii,@function
        .size           _Z17makeSuccesorArrayPjS_S_ii,(.L_x_40 - _Z17makeSuccesorArrayPjS_S_ii)
        .other          _Z17makeSuccesorArrayPjS_S_ii,@"STO_CUDA_ENTRY STV_DEFAULT"
_Z17makeSuccesorArrayPjS_S_ii:
.text._Z17makeSuccesorArrayPjS_S_ii:
[----:B------:R-:W-:Y:S01]  /*0000*/  LDC R1, c[0x0][0x37c] ;  /* 0x0000df00ff017b82 */ /* 0x000fe20000000800 */
[----:B------:R-:W0:Y:S01]  /*0010*/  S2R R2, SR_CTAID.X ;  /* 0x0000000000027919 */ /* 0x000e220000002500 */
[----:B------:R-:W1:Y:S01]  /*0020*/  LDCU UR4, c[0x0][0x398] ;  /* 0x00007300ff0477ac */ /* 0x000e620008000800 */
[----:B------:R-:W0:Y:S02]  /*0030*/  S2R R3, SR_TID.X ;  /* 0x0000000000037919 */ /* 0x000e240000002100 */
[----:B0-----:R-:W-:-:S05]  /*0040*/  IMAD R2, R2, 0x200, R3 ;  /* 0x0000020002027824 */ /* 0x001fca00078e0203 */
[----:B-1----:R-:W-:-:S13]  /*0050*/  ISETP.GE.U32.AND P0, PT, R2, UR4, PT ;  /* 0x0000000402007c0c */ /* 0x002fda000bf06070 */
[----:B------:R-:W-:Y:S05]  /*0060*/  @P0 EXIT ;  /* 0x000000000000094d */ /* 0x000fea0003800000 */
[----:B------:R-:W0:Y:S01]  /*0070*/  LDCU UR6, c[0x0][0x39c] ;  /* 0x00007380ff0677ac */ /* 0x000e220008000800 */
[----:B------:R-:W-:Y:S01]  /*0080*/  BSSY.RECONVERGENT B0, `(.L_x_6) ;  /* 0x0000009000007945 */ /* 0x000fe20003800200 */
[----:B------:R-:W-:-:S06]  /*0090*/  UIADD3 UR4, UPT, UPT, UR4, -0x1, URZ ;  /* 0xffffffff04047890 */ /* 0x000fcc000fffe0ff */
[----:B------:R-:W-:-:S05]  /*00a0*/  ISETP.GE.U32.AND P0, PT, R2, UR4, PT ;  /* 0x0000000402007c0c */ /* 0x000fca000bf06070 */
[----:B------:R-:W1:Y:S01]  /*00b0*/  LDCU.64 UR4, c[0x0][0x358] ;  /* 0x00006b00ff0477ac */ /* 0x000e620008000a00 */
[----:B0-----:R-:W-:-:S07]  /*00c0*/  IMAD.U32 R3, RZ, RZ, UR6 ;  /* 0x00000006ff037e24 */ /* 0x001fce000f8e00ff */
[----:B------:R-:W-:Y:S05]  /*00d0*/  @P0 BRA `(.L_x_7) ;  /* 0x00000000000c0947 */ /* 0x000fea0003800000 */
[----:B------:R-:W0:Y:S02]  /*00e0*/  LDC.64 R4, c[0x0][0x388] ;  /* 0x0000e200ff047b82 */ /* 0x000e240000000a00 */
[----:B0-----:R-:W-:-:S05]  /*00f0*/  IMAD.WIDE.U32 R4, R2, 0x4, R4 ;  /* 0x0000000402047825 */ /* 0x001fca00078e0004 */
[----:B-1----:R0:W5:Y:S02]  /*0100*/  LDG.E R3, desc[UR4][R4.64+0x4] ;  /* 0x0000040404037981 */ /* 0x002164000c1e1900 */
.L_x_7:
[----:B-1----:R-:W-:Y:S05]  /*0110*/  BSYNC.RECONVERGENT B0 ;  /* 0x0000000000007941 */ /* 0x002fea0003800200 */
.L_x_6:
[----:B-----5:R-:W-:Y:S02]  /*0120*/  IADD3 R3, PT, PT, R3, -0x1, RZ ;  /* 0xffffffff03037810 */ /* 0x020fe40007ffe0ff */
[----:B------:R-:W-:-:S07]  /*0130*/  MOV R0, 0x150 ;  /* 0x0000015000007802 */ /* 0x000fce0000000f00 */
[----:B0-----:R-:W-:Y:S05]  /*0140*/  CALL.REL.NOINC `($_Z17makeSuccesorArrayPjS_S_ii$__internal_accurate_pow) ;  /* 0x0000000000307944 */ /* 0x001fea0003c00000 */
[----:B------:R-:W0:Y:S08]  /*0150*/  LDC.64 R6, c[0x0][0x390] ;  /* 0x0000e400ff067b82 */ /* 0x000e300000000a00 */
[----:B------:R-:W1:Y:S01]  /*0160*/  LDC.64 R8, c[0x0][0x380] ;  /* 0x0000e000ff087b82 */ /* 0x000e620000000a00 */
[----:B0-----:R-:W-:-:S06]  /*0170*/  IMAD.WIDE.U32 R6, R3, 0x4, R6 ;  /* 0x0000000403067825 */ /* 0x001fcc00078e0006 */
[----:B------:R-:W2:Y:S01]  /*0180*/  LDG.E R7, desc[UR4][R6.64] ;  /* 0x0000000406077981 */ /* 0x000ea2000c1e1900 */
[----:B------:R-:W-:Y:S02]  /*0190*/  IMAD.MOV.U32 R4, RZ, RZ, R10 ;  /* 0x000000ffff047224 */ /* 0x000fe400078e000a */
[----:B------:R-:W-:Y:S02]  /*01a0*/  IMAD.MOV.U32 R5, RZ, RZ, R11 ;  /* 0x000000ffff057224 */ /* 0x000fe400078e000b */
[----:B-1----:R-:W-:-:S04]  /*01b0*/  IMAD.WIDE.U32 R2, R2, 0x4, R8 ;  /* 0x0000000402027825 */ /* 0x002fc800078e0008 */
[----:B------:R-:W-:-:S10]  /*01c0*/  DADD R4, R4, -1 ;  /* 0xbff0000004047429 */ /* 0x000fd40000000000 */
[----:B------:R-:W2:Y:S02]  /*01d0*/  F2I.U32.F64.TRUNC R4, R4 ;  /* 0x0000000400047311 */ /* 0x000ea4000030d000 */
[----:B--2---:R-:W-:-:S05]  /*01e0*/  LOP3.LUT R9, R4, R7, RZ, 0xc0, !PT ;  /* 0x0000000704097212 */ /* 0x004fca00078ec0ff */
[----:B------:R-:W-:Y:S01]  /*01f0*/  STG.E desc[UR4][R2.64], R9 ;  /* 0x0000000902007986 */ /* 0x000fe2000c101904 */
[----:B------:R-:W-:Y:S05]  /*0200*/  EXIT ;  /* 0x000000000000794d */ /* 0x000fea0003800000 */
        .type           $_Z17makeSuccesorArrayPjS_S_ii$__internal_accurate_pow,@function
        .size           $_Z17makeSuccesorArrayPjS_S_ii$__internal_accurate_pow,(.L_x_40 - $_Z17makeSuccesorArrayPjS_S_ii$__internal_accurate_pow)
$_Z17makeSuccesorArrayPjS_S_ii$__internal_accurate_pow:
[----:B------:R-:W0:Y:S01]  /*0210*/  MUFU.RCP64H R7, 2 ;  /* 0x4000000000077908 */ /* 0x000e220000001800 */
[----:B------:R-:W-:Y:S01]  /*0220*/  MOV R4, 0x0 ;  /* 0x0000000000047802 */ /* 0x000fe20000000f00 */
[----:B------:R-:W-:Y:S01]  /*0230*/  IMAD.MOV.U32 R5, RZ, RZ, 0x40000000 ;  /* 0x40000000ff057424 */ /* 0x000fe200078e00ff */
[----:B------:R-:W-:Y:S01]  /*0240*/  MOV R10, 0x41ad3b5a ;  /* 0x41ad3b5a000a7802 */ /* 0x000fe20000000f00 */
[----:B------:R-:W-:Y:S01]  /*0250*/  IMAD.MOV.U32 R6, RZ, RZ, RZ ;  /* 0x000000ffff067224 */ /* 0x000fe200078e00ff */
[----:B------:R-:W-:Y:S01]  /*0260*/  UMOV UR6, 0x7d2cafe2 ;  /* 0x7d2cafe200067882 */ /* 0x000fe20000000000 */
[----:B------:R-:W-:Y:S01]  /*0270*/  IMAD.MOV.U32 R11, RZ, RZ, 0x3ed0f5d2 ;  /* 0x3ed0f5d2ff0b7424 */ /* 0x000fe200078e00ff */
[----:B------:R-:W-:-:S03]  /*0280*/  UMOV UR7, 0x3eb0f5ff ;  /* 0x3eb0f5ff00077882 */ /* 0x000fc60000000000 */
[----:B0-----:R-:W-:-:S08]  /*0290*/  DFMA R4, R6, -R4, 1 ;  /* 0x3ff000000604742b */ /* 0x001fd00000000804 */
[----:B------:R-:W-:-:S08]  /*02a0*/  DFMA R4, R4, R4, R4 ;  /* 0x000000040404722b */ /* 0x000fd00000000004 */
[----:B------:R-:W-:-:S08]  /*02b0*/  DFMA R6, R6, R4, R6 ;  /* 0x000000040606722b */ /* 0x000fd00000000006 */
[----:B------:R-:W-:-:S08]  /*02c0*/  DMUL R4, RZ, R6 ;  /* 0x00000006ff047228 */ /* 0x000fd00000000000 */
[----:B------:R-:W-:-:S08]  /*02d0*/  DFMA R4, RZ, R6, R4 ;  /* 0x00000006ff04722b */ /* 0x000fd00000000004 */
[----:B------:R-:W-:Y:S02]  /*02e0*/  DMUL R8, R4, R4 ;  /* 0x0000000404087228 */ /* 0x000fe40000000000 */
[----:B------:R-:W-:-:S06]  /*02f0*/  DADD R12, RZ, -R4 ;  /* 0x00000000ff0c7229 */ /* 0x000fcc0000000804 */
[----:B------:R-:W-:Y:S01]  /*0300*/  DFMA R10, R8, UR6, R10 ;  /* 0x00000006080a7c2b */ /* 0x000fe2000800000a */
[----:B------:R-:W-:Y:S01]  /*0310*/  UMOV UR6, 0x75488a3f ;  /* 0x75488a3f00067882 */ /* 0x000fe20000000000 */
[----:B------:R-:W-:Y:S01]  /*0320*/  UMOV UR7, 0x3ef3b20a ;  /* 0x3ef3b20a00077882 */ /* 0x000fe20000000000 */
[----:B------:R-:W-:Y:S02]  /*0330*/  DADD R16, R12, R12 ;  /* 0x000000000c107229 */ /* 0x000fe4000000000c */
[----:B------:R-:W-:-:S03]  /*0340*/  DMUL R12, R4, R4 ;  /* 0x00000004040c7228 */ /* 0x000fc60000000000 */
[----:B------:R-:W-:Y:S01]  /*0350*/  DFMA R10, R8, R10, UR6 ;  /* 0x00000006080a7e2b */ /* 0x000fe2000800000a */
[----:B------:R-:W-:Y:S01]  /*0360*/  UMOV UR6, 0xe4faecd5 ;  /* 0xe4faecd500067882 */ /* 0x000fe20000000000 */
[----:B------:R-:W-:Y:S01]  /*0370*/  UMOV UR7, 0x3f1745cd ;  /* 0x3f1745cd00077882 */ /* 0x000fe20000000000 */
[----:B------:R-:W-:-:S05]  /*0380*/  DFMA R16, RZ, -R4, R16 ;  /* 0x80000004ff10722b */ /* 0x000fca0000000010 */
[----:B------:R-:W-:Y:S01]  /*0390*/  DFMA R10, R8, R10, UR6 ;  /* 0x00000006080a7e2b */ /* 0x000fe2000800000a */
[----:B------:R-:W-:Y:S01]  /*03a0*/  UMOV UR6, 0x258a578b ;  /* 0x258a578b00067882 */ /* 0x000fe20000000000 */
[----:B------:R-:W-:Y:S01]  /*03b0*/  UMOV UR7, 0x3f3c71c7 ;  /* 0x3f3c71c700077882 */ /* 0x000fe20000000000 */
[----:B------:R-:W-:-:S05]  /*03c0*/  DMUL R6, R6, R16 ;  /* 0x0000001006067228 */ /* 0x000fca0000000000 */
[----:B------:R-:W-:Y:S01]  /*03d0*/  DFMA R10, R8, R10, UR6 ;  /* 0x00000006080a7e2b */ /* 0x000fe2000800000a */
[----:B------:R-:W-:Y:S01]  /*03e0*/  UMOV UR6, 0x9242b910 ;  /* 0x9242b91000067882 */ /* 0x000fe20000000000 */
[----:B------:R-:W-:-:S03]  /*03f0*/  UMOV UR7, 0x3f624924 ;  /* 0x3f62492400077882 */ /* 0x000fc60000000000 */
[----:B------:R-:W-:Y:S01]  /*0400*/  VIADD R21, R7, 0x100000 ;  /* 0x0010000007157836 */ /* 0x000fe20000000000 */
[----:B------:R-:W-:Y:S02]  /*0410*/  MOV R20, R6 ;  /* 0x0000000600147202 */ /* 0x000fe40000000f00 */
[----:B------:R-:W-:Y:S01]  /*0420*/  DFMA R10, R8, R10, UR6 ;  /* 0x00000006080a7e2b */ /* 0x000fe2000800000a */
[----:B------:R-:W-:Y:S01]  /*0430*/  UMOV UR6, 0x99999dfb ;  /* 0x99999dfb00067882 */ /* 0x000fe20000000000 */
[----:B------:R-:W-:-:S06]  /*0440*/  UMOV UR7, 0x3f899999 ;  /* 0x3f89999900077882 */ /* 0x000fcc0000000000 */
[----:B------:R-:W-:Y:S01]  /*0450*/  DFMA R14, R8, R10, UR6 ;  /* 0x00000006080e7e2b */ /* 0x000fe2000800000a */
[----:B------:R-:W-:Y:S01]  /*0460*/  UMOV UR6, 0x55555555 ;  /* 0x5555555500067882 */ /* 0x000fe20000000000 */
[----:B------:R-:W-:-:S06]  /*0470*/  UMOV UR7, 0x3fb55555 ;  /* 0x3fb5555500077882 */ /* 0x000fcc0000000000 */
[----:B------:R-:W-:-:S08]  /*0480*/  DFMA R10, R8, R14, UR6 ;  /* 0x00000006080a7e2b */ /* 0x000fd0000800000e */
[----:B------:R-:W-:Y:S01]  /*0490*/  DADD R18, -R10, UR6 ;  /* 0x000000060a127e29 */ /* 0x000fe20008000100 */
[----:B------:R-:W-:Y:S01]  /*04a0*/  UMOV UR6, 0xb9e7b0 ;  /* 0x00b9e7b000067882 */ /* 0x000fe20000000000 */
[----:B------:R-:W-:-:S06]  /*04b0*/  UMOV UR7, 0x3c46a4cb ;  /* 0x3c46a4cb00077882 */ /* 0x000fcc0000000000 */
[----:B------:R-:W-:Y:S02]  /*04c0*/  DFMA R18, R8, R14, R18 ;  /* 0x0000000e0812722b */ /* 0x000fe40000000012 */
[----:B------:R-:W-:-:S06]  /*04d0*/  DMUL R8, R4, R12 ;  /* 0x0000000c04087228 */ /* 0x000fcc0000000000 */
[----:B------:R-:W-:Y:S01]  /*04e0*/  DADD R16, R18, -UR6 ;  /* 0x8000000612107e29 */ /* 0x000fe20008000000 */
[----:B------:R-:W-:Y:S01]  /*04f0*/  UMOV UR6, 0x0 ;  /* 0x0000000000067882 */ /* 0x000fe20000000000 */
[C---:B------:R-:W-:Y:S01]  /*0500*/  DFMA R22, R4.reuse, R12, -R8 ;  /* 0x0000000c0416722b */ /* 0x040fe20000000808 */
[----:B------:R-:W-:Y:S01]  /*0510*/  UMOV UR7, 0x3ff00000 ;  /* 0x3ff0000000077882 */ /* 0x000fe20000000000 */
[----:B------:R-:W-:-:S04]  /*0520*/  DFMA R18, R4, R4, -R12 ;  /* 0x000000040412722b */ /* 0x000fc8000000080c */
[----:B------:R-:W-:Y:S02]  /*0530*/  DADD R14, R10, R16 ;  /* 0x000000000a0e7229 */ /* 0x000fe40000000010 */
[----:B------:R-:W-:Y:S02]  /*0540*/  DFMA R22, R6, R12, R22 ;  /* 0x0000000c0616722b */ /* 0x000fe40000000016 */
[----:B------:R-:W-:-:S04]  /*0550*/  DFMA R18, R4, R20, R18 ;  /* 0x000000140412722b */ /* 0x000fc80000000012 */
[----:B------:R-:W-:Y:S02]  /*0560*/  DMUL R12, R14, R8 ;  /* 0x000000080e0c7228 */ /* 0x000fe40000000000 */
[----:B------:R-:W-:Y:S02]  /*0570*/  DADD R10, R10, -R14 ;  /* 0x000000000a0a7229 */ /* 0x000fe4000000080e */
[----:B------:R-:W-:-:S04]  /*0580*/  DFMA R18, R4, R18, R22 ;  /* 0x000000120412722b */ /* 0x000fc80000000016 */
[----:B------:R-:W-:Y:S02]  /*0590*/  DFMA R20, R14, R8, -R12 ;  /* 0x000000080e14722b */ /* 0x000fe4000000080c */
[----:B------:R-:W-:-:S06]  /*05a0*/  DADD R10, R16, R10 ;  /* 0x00000000100a7229 */ /* 0x000fcc000000000a */
[----:B------:R-:W-:-:S08]  /*05b0*/  DFMA R18, R14, R18, R20 ;  /* 0x000000120e12722b */ /* 0x000fd00000000014 */
[----:B------:R-:W-:-:S08]  /*05c0*/  DFMA R10, R10, R8, R18 ;  /* 0x000000080a0a722b */ /* 0x000fd00000000012 */
[----:B------:R-:W-:-:S08]  /*05d0*/  DADD R14, R12, R10 ;  /* 0x000000000c0e7229 */ /* 0x000fd0000000000a */
[--C-:B------:R-:W-:Y:S02]  /*05e0*/  DADD R8, R4, R14.reuse ;  /* 0x0000000004087229 */ /* 0x100fe4000000000e */
[----:B------:R-:W-:-:S06]  /*05f0*/  DADD R12, R12, -R14 ;  /* 0x000000000c0c7229 */ /* 0x000fcc000000080e */
[----:B------:R-:W-:Y:S02]  /*0600*/  DADD R4, R4, -R8 ;  /* 0x0000000004047229 */ /* 0x000fe40000000808 */
[----:B------:R-:W-:-:S06]  /*0610*/  DADD R12, R10, R12 ;  /* 0x000000000a0c7229 */ /* 0x000fcc000000000c */
[----:B------:R-:W-:-:S08]  /*0620*/  DADD R4, R14, R4 ;  /* 0x000000000e047229 */ /* 0x000fd00000000004 */
[----:B------:R-:W-:-:S08]  /*0630*/  DADD R4, R12, R4 ;  /* 0x000000000c047229 */ /* 0x000fd00000000004 */
[----:B------:R-:W-:Y:S01]  /*0640*/  DADD R10, R6, R4 ;  /* 0x00000000060a7229 */ /* 0x000fe20000000004 */
[----:B------:R-:W-:Y:S01]  /*0650*/  IMAD.MOV.U32 R6, RZ, RZ, -0x105c611 ;  /* 0xfefa39efff067424 */ /* 0x000fe200078e00ff */
[----:B------:R-:W-:Y:S01]  /*0660*/  MOV R4, 0xfefa39ef ;  /* 0xfefa39ef00047802 */ /* 0x000fe20000000f00 */
[----:B------:R-:W-:Y:S02]  /*0670*/  IMAD.MOV.U32 R7, RZ, RZ, 0x3fe62e42 ;  /* 0x3fe62e42ff077424 */ /* 0x000fe400078e00ff */
[----:B------:R-:W-:-:S03]  /*0680*/  IMAD.MOV.U32 R5, RZ, RZ, 0x3fe62e42 ;  /* 0x3fe62e42ff057424 */ /* 0x000fc600078e00ff */
[----:B------:R-:W-:-:S08]  /*0690*/  DADD R12, R8, R10 ;  /* 0x00000000080c7229 */ /* 0x000fd0000000000a */
[--C-:B------:R-:W-:Y:S02]  /*06a0*/  DFMA R6, R6, UR6, R12.reuse ;  /* 0x0000000606067c2b */ /* 0x100fe4000800000c */
[----:B------:R-:W-:-:S06]  /*06b0*/  DADD R8, R8, -R12 ;  /* 0x0000000008087229 */ /* 0x000fcc000000080c */
[----:B------:R-:W-:Y:S02]  /*06c0*/  DFMA R14, -R4, 1, R6 ;  /* 0x3ff00000040e782b */ /* 0x000fe40000000106 */
[----:B------:R-:W-:Y:S01]  /*06d0*/  DADD R8, R10, R8 ;  /* 0x000000000a087229 */ /* 0x000fe20000000008 */
[----:B------:R-:W-:Y:S01]  /*06e0*/  IMAD.MOV.U32 R10, RZ, RZ, 0x3b39803f ;  /* 0x3b39803fff0a7424 */ /* 0x000fe200078e00ff */
[----:B------:R-:W-:-:S04]  /*06f0*/  MOV R11, 0x3c7abc9e ;  /* 0x3c7abc9e000b7802 */ /* 0x000fc80000000f00 */
[----:B------:R-:W-:-:S08]  /*0700*/  DADD R14, -R12, R14 ;  /* 0x000000000c0e7229 */ /* 0x000fd0000000010e */
[----:B------:R-:W-:-:S08]  /*0710*/  DADD R8, R8, -R14 ;  /* 0x0000000008087229 */ /* 0x000fd0000000080e */
[----:B------:R-:W-:Y:S01]  /*0720*/  DFMA R8, R10, UR6, R8 ;  /* 0x000000060a087c2b */ /* 0x000fe20008000008 */
[----:B------:R-:W-:Y:S01]  /*0730*/  UMOV UR6, 0x3b39803f ;  /* 0x3b39803f00067882 */ /* 0x000fe20000000000 */
[----:B------:R-:W-:-:S06]  /*0740*/  UMOV UR7, 0x3c7abc9e ;  /* 0x3c7abc9e00077882 */ /* 0x000fcc0000000000 */
[----:B------:R-:W-:-:S08]  /*0750*/  DADD R10, R6, R8 ;  /* 0x00000000060a7229 */ /* 0x000fd00000000008 */
[----:B------:R-:W-:Y:S02]  /*0760*/  DADD R12, R6, -R10 ;  /* 0x00000000060c7229 */ /* 0x000fe4000000080a */
[----:B------:R-:W-:-:S06]  /*0770*/  DMUL R6, R10, 22 ;  /* 0x403600000a067828 */ /* 0x000fcc0000000000 */
[----:B------:R-:W-:Y:S02]  /*0780*/  DADD R12, R8, R12 ;  /* 0x00000000080c7229 */ /* 0x000fe4000000000c */
[----:B------:R-:W-:-:S08]  /*0790*/  DFMA R10, R10, 22, -R6 ;  /* 0x403600000a0a782b */ /* 0x000fd00000000806 */
[----:B------:R-:W-:Y:S01]  /*07a0*/  DFMA R12, R12, 22, R10 ;  /* 0x403600000c0c782b */ /* 0x000fe2000000000a */
[----:B------:R-:W-:Y:S02]  /*07b0*/  IMAD.MOV.U32 R10, RZ, RZ, 0x652b82fe ;  /* 0x652b82feff0a7424 */ /* 0x000fe400078e00ff */
[----:B------:R-:W-:-:S05]  /*07c0*/  IMAD.MOV.U32 R11, RZ, RZ, 0x3ff71547 ;  /* 0x3ff71547ff0b7424 */ /* 0x000fca00078e00ff */
[----:B------:R-:W-:-:S08]  /*07d0*/  DADD R8, R6, R12 ;  /* 0x0000000006087229 */ /* 0x000fd0000000000c */
[----:B------:R-:W-:Y:S02]  /*07e0*/  DFMA R10, R8, R10, 6.75539944105574400000e+15 ;  /* 0x43380000080a742b */ /* 0x000fe4000000000a */
[----:B------:R-:W-:Y:S01]  /*07f0*/  FSETP.GEU.AND P0, PT, |R9|, 4.1917929649353027344, PT ;  /* 0x4086232b0900780b */ /* 0x000fe20003f0e200 */
[----:B------:R-:W-:-:S05]  /*0800*/  DADD R6, R6, -R8 ;  /* 0x0000000006067229 */ /* 0x000fca0000000808 */
[----:B------:R-:W-:-:S03]  /*0810*/  DADD R14, R10, -6.75539944105574400000e+15 ;  /* 0xc33800000a0e7429 */ /* 0x000fc60000000000 */
[----:B------:R-:W-:-:S05]  /*0820*/  DADD R6, R12, R6 ;  /* 0x000000000c067229 */ /* 0x000fca0000000006 */
[----:B------:R-:W-:-:S08]  /*0830*/  DFMA R4, R14, -R4, R8 ;  /* 0x800000040e04722b */ /* 0x000fd00000000008 */
[----:B------:R-:W-:Y:S01]  /*0840*/  DFMA R4, R14, -UR6, R4 ;  /* 0x800000060e047c2b */ /* 0x000fe20008000004 */
[----:B------:R-:W-:Y:S01]  /*0850*/  UMOV UR6, 0x69ce2bdf ;  /* 0x69ce2bdf00067882 */ /* 0x000fe20000000000 */
[----:B------:R-:W-:Y:S01]  /*0860*/  MOV R14, 0xfca213ea ;  /* 0xfca213ea000e7802 */ /* 0x000fe20000000f00 */
[----:B------:R-:W-:Y:S01]  /*0870*/  IMAD.MOV.U32 R15, RZ, RZ, 0x3e928af3 ;  /* 0x3e928af3ff0f7424 */ /* 0x000fe200078e00ff */
[----:B------:R-:W-:-:S05]  /*0880*/  UMOV UR7, 0x3e5ade15 ;  /* 0x3e5ade1500077882 */ /* 0x000fca0000000000 */
[----:B------:R-:W-:Y:S01]  /*0890*/  DFMA R14, R4, UR6, R14 ;  /* 0x00000006040e7c2b */ /* 0x000fe2000800000e */
[----:B------:R-:W-:Y:S01]  /*08a0*/  UMOV UR6, 0x62401315 ;  /* 0x6240131500067882 */ /* 0x000fe20000000000 */
[----:B------:R-:W-:-:S06]  /*08b0*/  UMOV UR7, 0x3ec71dee ;  /* 0x3ec71dee00077882 */ /* 0x000fcc0000000000 */
[----:B------:R-:W-:Y:S01]  /*08c0*/  DFMA R14, R4, R14, UR6 ;  /* 0x00000006040e7e2b */ /* 0x000fe2000800000e */
        /* <DEDUP_REMOVED lines=20> */
[----:B------:R-:W-:-:S08]  /*0a10*/  DFMA R14, R4, R14, UR6 ;  /* 0x00000006040e7e2b */ /* 0x000fd0000800000e */
[----:B------:R-:W-:-:S08]  /*0a20*/  DFMA R14, R4, R14, 1 ;  /* 0x3ff00000040e742b */ /* 0x000fd0000000000e */
[----:B------:R-:W-:-:S10]  /*0a30*/  DFMA R4, R4, R14, 1 ;  /* 0x3ff000000404742b */ /* 0x000fd4000000000e */
[----:B------:R-:W-:Y:S01]  /*0a40*/  LEA R13, R10, R5, 0x14 ;  /* 0x000000050a0d7211 */ /* 0x000fe200078ea0ff */
[----:B------:R-:W-:Y:S01]  /*0a50*/  IMAD.MOV.U32 R12, RZ, RZ, R4 ;  /* 0x000000ffff0c7224 */ /* 0x000fe200078e0004 */
[----:B------:R-:W-:Y:S06]  /*0a60*/  @!P0 BRA `(.L_x_8) ;  /* 0x0000000000348947 */ /* 0x000fec0003800000 */
[----:B------:R-:W-:Y:S01]  /*0a70*/  FSETP.GEU.AND P1, PT, |R9|, 4.2275390625, PT ;  /* 0x408748000900780b */ /* 0x000fe20003f2e200 */
[C---:B------:R-:W-:Y:S02]  /*0a80*/  DADD R12, R8.reuse, +INF ;  /* 0x7ff00000080c7429 */ /* 0x040fe40000000000 */
[----:B------:R-:W-:-:S08]  /*0a90*/  DSETP.GEU.AND P0, PT, R8, RZ, PT ;  /* 0x000000ff0800722a */ /* 0x000fd00003f0e000 */
[----:B------:R-:W-:Y:S02]  /*0aa0*/  FSEL R12, R12, RZ, P0 ;  /* 0x000000ff0c0c7208 */ /* 0x000fe40000000000 */
[----:B------:R-:W-:Y:S01]  /*0ab0*/  FSEL R13, R13, RZ, P0 ;  /* 0x000000ff0d0d7208 */ /* 0x000fe20000000000 */
[----:B------:R-:W-:Y:S06]  /*0ac0*/  @P1 BRA `(.L_x_8) ;  /* 0x00000000001c1947 */ /* 0x000fec0003800000 */
[----:B------:R-:W-:Y:S02]  /*0ad0*/  LEA.HI R8, R10, R10, RZ, 0x1 ;  /* 0x0000000a0a087211 */ /* 0x000fe400078f08ff */
[----:B------:R-:W-:Y:S02]  /*0ae0*/  MOV R12, RZ ;  /* 0x000000ff000c7202 */ /* 0x000fe40000000f00 */
[----:B------:R-:W-:-:S04]  /*0af0*/  SHF.R.S32.HI R9, RZ, 0x1, R8 ;  /* 0x00000001ff097819 */ /* 0x000fc80000011408 */
[----:B------:R-:W-:Y:S01]  /*0b00*/  IADD3 R10, PT, PT, R10, -R9, RZ ;  /* 0x800000090a0a7210 */ /* 0x000fe20007ffe0ff */
[----:B------:R-:W-:-:S03]  /*0b10*/  IMAD R5, R9, 0x100000, R5 ;  /* 0x0010000009057824 */ /* 0x000fc600078e0205 */
[----:B------:R-:W-:-:S06]  /*0b20*/  LEA R13, R10, 0x3ff00000, 0x14 ;  /* 0x3ff000000a0d7811 */ /* 0x000fcc00078ea0ff */
[----:B------:R-:W-:-:S11]  /*0b30*/  DMUL R12, R4, R12 ;  /* 0x0000000c040c7228 */ /* 0x000fd60000000000 */
.L_x_8:
[----:B------:R-:W-:Y:S01]  /*0b40*/  DFMA R6, R6, R12, R12 ;  /* 0x0000000c0606722b */ /* 0x000fe2000000000c */
[----:B------:R-:W-:Y:S01]  /*0b50*/  IMAD.MOV.U32 R4, RZ, RZ, R0 ;  /* 0x000000ffff047224 */ /* 0x000fe200078e0000 */
[----:B------:R-:W-:Y:S01]  /*0b60*/  DSETP.NEU.AND P0, PT, |R12|, +INF , PT ;  /* 0x7ff000000c00742a */ /* 0x000fe20003f0d200 */
[----:B------:R-:W-:-:S07]  /*0b70*/  MOV R5, 0x0 ;  /* 0x0000000000057802 */ /* 0x000fce0000000f00 */
[----:B------:R-:W-:Y:S02]  /*0b80*/  FSEL R10, R12, R6, !P0 ;  /* 0x000000060c0a7208 */ /* 0x000fe40004000000 */
[----:B------:R-:W-:Y:S01]  /*0b90*/  FSEL R11, R13, R7, !P0 ;  /* 0x000000070d0b7208 */ /* 0x000fe20004000000 */
[----:B------:R-:W-:Y:S06]  /*0ba0*/  RET.REL.NODEC R4 `(_Z17makeSuccesorArrayPjS_S_ii) ;  /* 0xfffffff404147950 */ /* 0x000fec0003c3ffff */
.L_x_9:
        /* <DEDUP_REMOVED lines=13> */
.L_x_40:


//--------------------- .text._Z12removeCyclesPji --------------------------
	.section	.text._Z12removeCyclesPji,"ax",@progbits
	.align	128
        .global         _Z12removeCyclesPji
        .type           _Z12removeCyclesPji,@function
        .size           _Z12removeCyclesPji,(.L_x_49 - _Z12removeCyclesPji)
        .other          _Z12removeCyclesPji,@"STO_CUDA_ENTRY STV_DEFAULT"
_Z12removeCyclesPji:
.text._Z12removeCyclesPji:
        /* <DEDUP_REMOVED lines=10> */
[----:B-1----:R-:W2:Y:S02]  /*00a0*/  LDG.E R9, desc[UR4][R2.64] ;  /* 0x0000000402097981 */ /* 0x002ea4000c1e1900 */
[----:B--2---:R-:W-:-:S05]  /*00b0*/  IMAD.WIDE.U32 R4, R9, 0x4, R4 ;  /* 0x0000000409047825 */ /* 0x004fca00078e0004 */
[----:B------:R-:W2:Y:S02]  /*00c0*/  LDG.E R0, desc[UR4][R4.64] ;  /* 0x0000000404007981 */ /* 0x000ea4000c1e1900 */
[----:B--2---:R-:W-:-:S13]  /*00d0*/  ISETP.NE.AND P0, PT, R7, R0, PT ;  /* 0x000000000700720c */ /* 0x004fda0003f05270 */
[----:B------:R-:W-:Y:S05]  /*00e0*/  @P0 EXIT ;  /* 0x000000000000094d */ /* 0x000fea0003800000 */
[----:B------:R-:W-:-:S13]  /*00f0*/  ISETP.GE.U32.AND P0, PT, R7, R9, PT ;  /* 0x000000090700720c */ /* 0x000fda0003f06070 */
[----:B------:R0:W-:Y:S01]  /*0100*/  @!P0 STG.E desc[UR4][R2.64], R7 ;  /* 0x0000000702008986 */ /* 0x0001e2000c101904 */
[----:B------:R-:W-:Y:S05]  /*0110*/  @!P0 EXIT ;  /* 0x000000000000894d */ /* 0x000fea0003800000 */
[----:B------:R-:W-:Y:S01]  /*0120*/  STG.E desc[UR4][R4.64], R9 ;  /* 0x0000000904007986 */ /* 0x000fe2000c101904 */
[----:B------:R-:W-:Y:S05]  /*0130*/  EXIT ;  /* 0x000000000000794d */ /* 0x000fea0003800000 */
.L_x_10:
        /* <DEDUP_REMOVED lines=12> */
.L_x_49:


//--------------------- .text._Z14markFlagForUidPjS_i --------------------------
	.section	.text._Z14markFlagForUidPjS_i,"ax",@progbits
	.align	128
        .global         _Z14markFlagForUidPjS_i
        .type           _Z14markFlagForUidPjS_i,@function
        .size           _Z14markFlagForUidPjS_i,(.L_x_50 - _Z14markFlagForUidPjS_i)
        .other          _Z14markFlagForUidPjS_i,@"STO_CUDA_ENTRY STV_DEFAULT"
_Z14markFlagForUidPjS_i:
.text._Z14markFlagForUidPjS_i:
        /* <DEDUP_REMOVED lines=16> */
.L_x_11:
        /* <DEDUP_REMOVED lines=16> */
.L_x_50:


//--------------------- .text._Z9prefixSumPjS_i   --------------------------
	.section	.text._Z9prefixSumPjS_i,"ax",@progbits
	.align	128
        .global         _Z9prefixSumPjS_i
        .type           _Z9prefixSumPjS_i,@function
        .size           _Z9prefixSumPjS_i,(.L_x_51 - _Z9prefixSumPjS_i)
        .other          _Z9prefixSumPjS_i,@"STO_CUDA_ENTRY STV_DEFAULT"
_Z9prefixSumPjS_i:
.text._Z9prefixSumPjS_i:
[----:B------:R-:W-:Y:S01]  /*0000*/  LDC R1, c[0x0][0x37c] ;  /* 0x0000df00ff017b82 */ /* 0x000fe20000000800 */
[----:B------:R-:W0:Y:S01]  /*0010*/  S2R R9, SR_CTAID.X ;  /* 0x0000000000097919 */ /* 0x000e220000002500 */
[----:B------:R-:W1:Y:S01]  /*0020*/  LDCU UR4, c[0x0][0x390] ;  /* 0x00007200ff0477ac */ /* 0x000e620008000800 */
[----:B------:R-:W0:Y:S02]  /*0030*/  S2R R0, SR_TID.X ;  /* 0x0000000000007919 */ /* 0x000e240000002100 */
[----:B0-----:R-:W-:-:S04]  /*0040*/  LEA R9, R9, R0, 0x9 ;  /* 0x0000000009097211 */ /* 0x001fc800078e48ff */
[----:B-1----:R-:W-:-:S13]  /*0050*/  ISETP.GE.U32.AND P0, PT, R9, UR4, PT ;  /* 0x0000000409007c0c */ /* 0x002fda000bf06070 */
[----:B------:R-:W-:Y:S05]  /*0060*/  @P0 EXIT ;  /* 0x000000000000094d */ /* 0x000fea0003800000 */
[----:B------:R-:W-:Y:S01]  /*0070*/  ISETP.NE.AND P0, PT, R9, RZ, PT ;  /* 0x000000ff0900720c */ /* 0x000fe20003f05270 */
[----:B------:R-:W0:-:S12]  /*0080*/  LDCU.64 UR4, c[0x0][0x358] ;  /* 0x00006b00ff0477ac */ /* 0x000e180008000a00 */
[----:B------:R-:W0:Y:S02]  /*0090*/  @!P0 LDC.64 R2, c[0x0][0x380] ;  /* 0x0000e000ff028b82 */ /* 0x000e240000000a00 */
[----:B0-----:R0:W-:Y:S01]  /*00a0*/  @!P0 STG.E desc[UR4][R2.64], RZ ;  /* 0x000000ff02008986 */ /* 0x0011e2000c101904 */
[----:B------:R-:W-:Y:S05]  /*00b0*/  @!P0 EXIT ;  /* 0x000000000000894d */ /* 0x000fea0003800000 */
[----:B------:R-:W1:Y:S01]  /*00c0*/  LDC.64 R4, c[0x0][0x388] ;  /* 0x0000e200ff047b82 */ /* 0x000e620000000a00 */
[----:B0-----:R-:W-:-:S07]  /*00d0*/  IADD3 R3, PT, PT, R9, -0x1, RZ ;  /* 0xffffffff09037810 */ /* 0x001fce0007ffe0ff */
[----:B------:R-:W0:Y:S01]  /*00e0*/  LDC.64 R6, c[0x0][0x380] ;  /* 0x0000e000ff067b82 */ /* 0x000e220000000a00 */
[----:B-1----:R-:W-:-:S06]  /*00f0*/  IMAD.WIDE.U32 R4, R9, 0x4, R4 ;  /* 0x0000000409047825 */ /* 0x002fcc00078e0004 */
[----:B------:R-:W2:Y:S01]  /*0100*/  LDG.E R5, desc[UR4][R4.64] ;  /* 0x0000000404057981 */ /* 0x000ea2000c1e1900 */
[----:B0-----:R-:W-:-:S06]  /*0110*/  IMAD.WIDE.U32 R2, R3, 0x4, R6 ;  /* 0x0000000403027825 */ /* 0x001fcc00078e0006 */
[----:B------:R-:W2:Y:S01]  /*0120*/  LDG.E R2, desc[UR4][R2.64] ;  /* 0x0000000402027981 */ /* 0x000ea2000c1e1900 */
[----:B------:R-:W-:Y:S01]  /*0130*/  IMAD.WIDE.U32 R6, R9, 0x4, R6 ;  /* 0x0000000409067825 */ /* 0x000fe200078e0006 */
[----:B--2---:R-:W-:-:S05]  /*0140*/  IADD3 R9, PT, PT, R2, R5, RZ ;  /* 0x0000000502097210 */ /* 0x004fca0007ffe0ff */
[----:B------:R-:W-:Y:S01]  /*0150*/  STG.E desc[UR4][R6.64], R9 ;  /* 0x0000000906007986 */ /* 0x000fe2000c101904 */
[----:B------:R-:W-:Y:S05]  /*0160*/  EXIT ;  /* 0x000000000000794d */ /* 0x000fea0003800000 */
.L_x_12:
        /* <DEDUP_REMOVED lines=9> */
.L_x_51:


//--------------------- .text._Z12modifyOldUIDPji --------------------------
	.section	.text._Z12modifyOldUIDPji,"ax",@progbits
	.align	128
        .global         _Z12modifyOldUIDPji
        .type           _Z12modifyOldUIDPji,@function
        .size           _Z12modifyOldUIDPji,(.L_x_52 - _Z12modifyOldUIDPji)
        .other          _Z12modifyOldUIDPji,@"STO_CUDA_ENTRY STV_DEFAULT"
_Z12modifyOldUIDPji:
.text._Z12modifyOldUIDPji:
        /* <DEDUP_REMOVED lines=11> */
[----:B--2---:R-:W-:-:S05]  /*00b0*/  IADD3 R5, PT, PT, R0, -0x1, RZ ;  /* 0xffffffff00057810 */ /* 0x004fca0007ffe0ff */
[----:B------:R-:W-:Y:S01]  /*00c0*/  STG.E desc[UR4][R2.64], R5 ;  /* 0x0000000502007986 */ /* 0x000fe2000c101904 */
[----:B------:R-:W-:Y:S05]  /*00d0*/  EXIT ;  /* 0x000000000000794d */ /* 0x000fea0003800000 */
.L_x_13:
        /* <DEDUP_REMOVED lines=10> */
.L_x_52:


//--------------------- .text._Z13makePickArrayPiPjS0_S0_ii --------------------------
	.section	.text._Z13makePickArrayPiPjS0_S0_ii,"ax",@progbits
	.align	128
        .global         _Z13makePickArrayPiPjS0_S0_ii
        .type           _Z13makePickArrayPiPjS0_S0_ii,@function
        .size           _Z13makePickArrayPiPjS0_S0_ii,(.L_x_53 - _Z13makePickArrayPiPjS0_S0_ii)
        .other          _Z13makePickArrayPiPjS0_S0_ii,@"STO_CUDA_ENTRY STV_DEFAULT"
_Z13makePickArrayPiPjS0_S0_ii:
.text._Z13makePickArrayPiPjS0_S0_ii:
        /* <DEDUP_REMOVED lines=9> */
[----:B------:R-:W2:Y:S06]  /*0090*/  LDCU UR4, c[0x0][0x3a0] ;  /* 0x00007400ff0477ac */ /* 0x000eac0008000800 */
[----:B------:R-:W3:Y:S01]  /*00a0*/  LDC.64 R6, c[0x0][0x388] ;  /* 0x0000e200ff067b82 */ /* 0x000ee20000000a00 */
[----:B0-----:R-:W-:-:S06]  /*00b0*/  IMAD.WIDE.U32 R2, R9, 0x4, R2 ;  /* 0x0000000409027825 */ /* 0x001fcc00078e0002 */
[----:B-1----:R-:W3:Y:S01]  /*00c0*/  LDG.E R3, desc[UR6][R2.64] ;  /* 0x0000000602037981 */ /* 0x002ee2000c1e1900 */
[----:B--2---:R-:W-:Y:S01]  /*00d0*/  UIADD3 UR4, UPT, UPT, UR4, -0x1, URZ ;  /* 0xffffffff04047890 */ /* 0x004fe2000fffe0ff */
[----:B---3--:R-:W-:-:S05]  /*00e0*/  IMAD.WIDE.U32 R6, R3, 0x4, R6 ;  /* 0x0000000403067825 */ /* 0x008fca00078e0006 */
[C---:B------:R-:W-:Y:S01]  /*00f0*/  ISETP.GE.U32.AND P0, PT, R3.reuse, UR4, PT ;  /* 0x0000000403007c0c */ /* 0x040fe2000bf06070 */
[----:B------:R-:W2:Y:S04]  /*0100*/  LDG.E R6, desc[UR6][R6.64] ;  /* 0x0000000606067981 */ /* 0x000ea8000c1e1900 */
[----:B------:R-:W0:Y:S08]  /*0110*/  LDCU UR4, c[0x0][0x3a4] ;  /* 0x00007480ff0477ac */ /* 0x000e300008000800 */
[----:B------:R-:W1:Y:S01]  /*0120*/  @!P0 LDC.64 R4, c[0x0][0x390] ;  /* 0x0000e400ff048b82 */ /* 0x000e620000000a00 */
[----:B0-----:R-:W-:Y:S01]  /*0130*/  MOV R0, UR4 ;  /* 0x0000000400007c02 */ /* 0x001fe20008000f00 */
[----:B-1----:R-:W-:-:S05]  /*0140*/  @!P0 IMAD.WIDE.U32 R4, R3, 0x4, R4 ;  /* 0x0000000403048825 */ /* 0x002fca00078e0004 */
[----:B------:R-:W3:Y:S01]  /*0150*/  @!P0 LDG.E R0, desc[UR6][R4.64+0x4] ;  /* 0x0000040604008981 */ /* 0x000ee2000c1e1900 */
[----:B--2---:R-:W-:-:S13]  /*0160*/  ISETP.NE.AND P0, PT, R3, R6, PT ;  /* 0x000000060300720c */ /* 0x004fda0003f05270 */
[----:B------:R-:W0:Y:S01]  /*0170*/  @P0 LDC.64 R2, c[0x0][0x380] ;  /* 0x0000e000ff020b82 */ /* 0x000e220000000a00 */
[----:B---3--:R-:W-:Y:S01]  /*0180*/  @P0 IADD3 R11, PT, PT, R0, -0x1, RZ ;  /* 0xffffffff000b0810 */ /* 0x008fe20007ffe0ff */
[----:B0-----:R-:W-:-:S05]  /*0190*/  @P0 IMAD.WIDE.U32 R2, R9, 0x4, R2 ;  /* 0x0000000409020825 */ /* 0x001fca00078e0002 */
[----:B------:R0:W-:Y:S01]  /*01a0*/  @P0 STG.E desc[UR6][R2.64], R11 ;  /* 0x0000000b02000986 */ /* 0x0001e2000c101906 */
[----:B------:R-:W-:Y:S05]  /*01b0*/  @P0 EXIT ;  /* 0x000000000000094d */ /* 0x000fea0003800000 */
[----:B0-----:R-:W0:Y:S01]  /*01c0*/  LDC.64 R2, c[0x0][0x380] ;  /* 0x0000e000ff027b82 */ /* 0x001e220000000a00 */
[----:B------:R-:W-:Y:S01]  /*01d0*/  MOV R5, 0xffffffff ;  /* 0xffffffff00057802 */ /* 0x000fe20000000f00 */
[----:B0-----:R-:W-:-:S05]  /*01e0*/  IMAD.WIDE.U32 R2, R9, 0x4, R2 ;  /* 0x0000000409027825 */ /* 0x001fca00078e0002 */
[----:B------:R-:W-:Y:S01]  /*01f0*/  STG.E desc[UR6][R2.64], R5 ;  /* 0x0000000502007986 */ /* 0x000fe2000c101906 */
[----:B------:R-:W-:Y:S05]  /*0200*/  EXIT ;  /* 0x000000000000794d */ /* 0x000fea0003800000 */
.L_x_14:
        /* <DEDUP_REMOVED lines=15> */
.L_x_53:


//--------------------- .text._Z15initialiseArrayPji --------------------------
	.section	.text._Z15initialiseArrayPji,"ax",@progbits
	.align	128
        .global         _Z15initialiseArrayPji
        .type           _Z15initialiseArrayPji,@function
        .size           _Z15initialiseArrayPji,(.L_x_54 - _Z15initialiseArrayPji)
        .other          _Z15initialiseArrayPji,@"STO_CUDA_ENTRY STV_DEFAULT"
_Z15initialiseArrayPji:
.text._Z15initialiseArrayPji:
        /* <DEDUP_REMOVED lines=10> */
[----:B-1----:R-:W-:Y:S01]  /*00a0*/  STG.E desc[UR4][R2.64], R5 ;  /* 0x0000000502007986 */ /* 0x002fe2000c101904 */
[----:B------:R-:W-:Y:S05]  /*00b0*/  EXIT ;  /* 0x000000000000794d */ /* 0x000fea0003800000 */
.L_x_15:
        /* <DEDUP_REMOVED lines=12> */
.L_x_54:


//--------------------- .text._Z15markOutputEdgesPiPjS0_S0_i --------------------------
	.section	.text._Z15markOutputEdgesPiPjS0_S0_i,"ax",@progbits
	.align	128
        .global         _Z15markOutputEdgesPiPjS0_S0_i
        .type           _Z15markOutputEdgesPiPjS0_S0_i,@function
        .size           _Z15markOutputEdgesPiPjS0_S0_i,(.L_x_55 - _Z15markOutputEdgesPiPjS0_S0_i)
        .other          _Z15markOutputEdgesPiPjS0_S0_i,@"STO_CUDA_ENTRY STV_DEFAULT"
_Z15markOutputEdgesPiPjS0_S0_i:
.text._Z15markOutputEdgesPiPjS0_S0_i:
        /* <DEDUP_REMOVED lines=11> */
[----:B--2---:R-:W-:-:S13]  /*00b0*/  ISETP.GE.AND P0, PT, R13, RZ, PT ;  /* 0x000000ff0d00720c */ /* 0x004fda0003f06270 */
[----:B------:R-:W-:Y:S05]  /*00c0*/  @!P0 EXIT ;  /* 0x000000000000894d */ /* 0x000fea0003800000 */
[----:B------:R-:W0:Y:S01]  /*00d0*/  LDC.64 R6, c[0x0][0x388] ;  /* 0x0000e200ff067b82 */ /* 0x000e220000000a00 */
[----:B------:R-:W-:-:S05]  /*00e0*/  IADD3 R15, PT, PT, R11, -0x1, RZ ;  /* 0xffffffff0b0f7810 */ /* 0x000fca0007ffe0ff */
[----:B------:R-:W-:-:S06]  /*00f0*/  IMAD.WIDE.U32 R8, R15, 0x4, R8 ;  /* 0x000000040f087825 */ /* 0x000fcc00078e0008 */
[----:B------:R-:W2:Y:S01]  /*0100*/  LDG.E R8, desc[UR4][R8.64] ;  /* 0x0000000408087981 */ /* 0x000ea2000c1e1900 */
[----:B0-----:R-:W-:-:S04]  /*0110*/  IMAD.WIDE.U32 R2, R13, 0x4, R6 ;  /* 0x000000040d027825 */ /* 0x001fc800078e0006 */
[--C-:B------:R-:W-:Y:S02]  /*0120*/  IMAD.WIDE.U32 R4, R11, 0x4, R6.reuse ;  /* 0x000000040b047825 */ /* 0x100fe400078e0006 */
[----:B------:R0:W5:Y:S04]  /*0130*/  LDG.E R2, desc[UR4][R2.64] ;  /* 0x0000000402027981 */ /* 0x000168000c1e1900 */
[----:B------:R0:W5:Y:S01]  /*0140*/  LDG.E R5, desc[UR4][R4.64] ;  /* 0x0000000404057981 */ /* 0x000162000c1e1900 */
[----:B------:R-:W-:Y:S01]  /*0150*/  IMAD.WIDE.U32 R6, R15, 0x4, R6 ;  /* 0x000000040f067825 */ /* 0x000fe200078e0006 */
[----:B--2---:R-:W-:-:S13]  /*0160*/  ISETP.NE.AND P0, PT, R8, R13, PT ;  /* 0x0000000d0800720c */ /* 0x004fda0003f05270 */
[----:B0-----:R-:W-:Y:S05]  /*0170*/  @P0 BRA `(.L_x_16) ;  /* 0x0000000000300947 */ /* 0x001fea0003800000 */
[----:B------:R-:W2:Y:S02]  /*0180*/  LDG.E R6, desc[UR4][R6.64] ;  /* 0x0000000406067981 */ /* 0x000ea4000c1e1900 */
[----:B--2--5:R-:W-:-:S04]  /*0190*/  ISETP.NE.AND P0, PT, R5, R6, PT ;  /* 0x000000060500720c */ /* 0x024fc80003f05270 */
[----:B------:R-:W-:-:S13]  /*01a0*/  ISETP.NE.OR P0, PT, R5, R2, !P0 ;  /* 0x000000020500720c */ /* 0x000fda0004705670 */
[----:B------:R-:W-:Y:S05]  /*01b0*/  @P0 EXIT ;  /* 0x000000000000094d */ /* 0x000fea0003800000 */
[----:B------:R-:W0:Y:S08]  /*01c0*/  LDC.64 R2, c[0x0][0x398] ;  /* 0x0000e600ff027b82 */ /* 0x000e300000000a00 */
[----:B------:R-:W1:Y:S01]  /*01d0*/  LDC.64 R4, c[0x0][0x390] ;  /* 0x0000e400ff047b82 */ /* 0x000e620000000a00 */
[----:B0-----:R-:W-:-:S06]  /*01e0*/  IMAD.WIDE.U32 R2, R11, 0x4, R2 ;  /* 0x000000040b027825 */ /* 0x001fcc00078e0002 */
[----:B------:R-:W1:Y:S01]  /*01f0*/  LDG.E R3, desc[UR4][R2.64] ;  /* 0x0000000402037981 */ /* 0x000e62000c1e1900 */
[----:B------:R-:W-:Y:S02]  /*0200*/  HFMA2 R7, -RZ, RZ, 0, 5.9604644775390625e-08 ;  /* 0x00000001ff077431 */ /* 0x000fe400000001ff */
[----:B-1----:R-:W-:-:S05]  /*0210*/  IMAD.WIDE.U32 R4, R3, 0x4, R4 ;  /* 0x0000000403047825 */ /* 0x002fca00078e0004 */
[----:B------:R-:W-:Y:S01]  /*0220*/  STG.E desc[UR4][R4.64], R7 ;  /* 0x0000000704007986 */ /* 0x000fe2000c101904 */
[----:B------:R-:W-:Y:S05]  /*0230*/  EXIT ;  /* 0x000000000000794d */ /* 0x000fea0003800000 */
.L_x_16:
[----:B-----5:R-:W-:-:S13]  /*0240*/  ISETP.NE.AND P0, PT, R5, R2, PT ;  /* 0x000000020500720c */ /* 0x020fda0003f05270 */
[----:B------:R-:W-:Y:S05]  /*0250*/  @P0 EXIT ;  /* 0x000000000000094d */ /* 0x000fea0003800000 */
[----:B------:R-:W0:Y:S02]  /*0260*/  LDC.64 R2, c[0x0][0x398] ;  /* 0x0000e600ff027b82 */ /* 0x000e240000000a00 */
[----:B0-----:R-:W-:-:S06]  /*0270*/  IMAD.WIDE.U32 R4, R11, 0x4, R2 ;  /* 0x000000040b047825 */ /* 0x001fcc00078e0002 */
[----:B------:R-:W0:Y:S01]  /*0280*/  LDC.64 R2, c[0x0][0x390] ;  /* 0x0000e400ff027b82 */ /* 0x000e220000000a00 */
[----:B------:R-:W0:Y:S01]  /*0290*/  LDG.E R5, desc[UR4][R4.64] ;  /* 0x0000000404057981 */ /* 0x000e22000c1e1900 */
[----:B------:R-:W-:Y:S01]  /*02a0*/  MOV R7, 0x1 ;  /* 0x0000000100077802 */ /* 0x000fe20000000f00 */
[----:B0-----:R-:W-:-:S05]  /*02b0*/  IMAD.WIDE.U32 R2, R5, 0x4, R2 ;  /* 0x0000000405027825 */ /* 0x001fca00078e0002 */
[----:B------:R-:W-:Y:S01]  /*02c0*/  STG.E desc[UR4][R2.64], R7 ;  /* 0x0000000702007986 */ /* 0x000fe2000c101904 */
[----:B------:R-:W-:Y:S05]  /*02d0*/  EXIT ;  /* 0x000000000000794d */ /* 0x000fea0003800000 */
.L_x_17:
        /* <DEDUP_REMOVED lines=10> */
.L_x_55:


//--------------------- .text._Z9copyArrayPjS_i   --------------------------
	.section	.text._Z9copyArrayPjS_i,"ax",@progbits
	.align	128
        .global         _Z9copyArrayPjS_i
        .type           _Z9copyArrayPjS_i,@function
        .size           _Z9copyArrayPjS_i,(.L_x_56 - _Z9copyArrayPjS_i)
        .other          _Z9copyArrayPjS_i,@"STO_CUDA_ENTRY STV_DEFAULT"
_Z9copyArrayPjS_i:
.text._Z9copyArrayPjS_i:
        /* <DEDUP_REMOVED lines=9> */
[----:B------:R-:W2:Y:S01]  /*0090*/  LDC.64 R4, c[0x0][0x380] ;  /* 0x0000e000ff047b82 */ /* 0x000ea20000000a00 */
[----:B0-----:R-:W-:-:S06]  /*00a0*/  IMAD.WIDE.U32 R2, R7, 0x4, R2 ;  /* 0x0000000407027825 */ /* 0x001fcc00078e0002 */
[----:B-1----:R-:W3:Y:S01]  /*00b0*/  LDG.E R3, desc[UR4][R2.64] ;  /* 0x0000000402037981 */ /* 0x002ee2000c1e1900 */
[----:B--2---:R-:W-:-:S05]  /*00c0*/  IMAD.WIDE.U32 R4, R7, 0x4, R4 ;  /* 0x0000000407047825 */ /* 0x004fca00078e0004 */
[----:B---3--:R-:W-:Y:S01]  /*00d0*/  STG.E desc[UR4][R4.64], R3 ;  /* 0x0000000304007986 */ /* 0x008fe2000c101904 */
[----:B------:R-:W-:Y:S05]  /*00e0*/  EXIT ;  /* 0x000000000000794d */ /* 0x000fea0003800000 */
.L_x_18:
        /* <DEDUP_REMOVED lines=9> */
.L_x_56:


//--------------------- .text._Z17doPointerDoublingPjS_iPb --------------------------
	.section	.text._Z17doPointerDoublingPjS_iPb,"ax",@progbits
	.align	128
        .global         _Z17doPointerDoublingPjS_iPb
        .type           _Z17doPointerDoublingPjS_iPb,@function
        .size           _Z17doPointerDoublingPjS_iPb,(.L_x_57 - _Z17doPointerDoublingPjS_iPb)
        .other          _Z17doPointerDoublingPjS_iPb,@"STO_CUDA_ENTRY STV_DEFAULT"
_Z17doPointerDoublingPjS_iPb:
.text._Z17doPointerDoublingPjS_iPb:
        /* <DEDUP_REMOVED lines=11> */
[----:B--2---:R-:W-:-:S05]  /*00b0*/  IMAD.WIDE.U32 R4, R3, 0x4, R4 ;  /* 0x0000000403047825 */ /* 0x004fca00078e0004 */
[----:B------:R-:W2:Y:S02]  /*00c0*/  LDG.E R0, desc[UR4][R4.64] ;  /* 0x0000000404007981 */ /* 0x000ea4000c1e1900 */
[----:B--2---:R-:W-:-:S13]  /*00d0*/  ISETP.NE.AND P0, PT, R0, R3, PT ;  /* 0x000000030000720c */ /* 0x004fda0003f05270 */
[----:B------:R-:W-:Y:S05]  /*00e0*/  @!P0 EXIT ;  /* 0x000000000000894d */ /* 0x000fea0003800000 */
[----:B------:R-:W0:Y:S01]  /*00f0*/  LDC.64 R2, c[0x0][0x388] ;  /* 0x0000e200ff027b82 */ /* 0x000e220000000a00 */
[----:B------:R-:W-:-:S07]  /*0100*/  HFMA2 R6, -RZ, RZ, 0, 5.9604644775390625e-08 ;  /* 0x00000001ff067431 */ /* 0x000fce00000001ff */
[----:B------:R-:W1:Y:S01]  /*0110*/  LDC.64 R4, c[0x0][0x398] ;  /* 0x0000e600ff047b82 */ /* 0x000e620000000a00 */
[----:B0-----:R-:W-:-:S05]  /*0120*/  IMAD.WIDE.U32 R2, R7, 0x4, R2 ;  /* 0x0000000407027825 */ /* 0x001fca00078e0002 */
[----:B------:R-:W-:Y:S04]  /*0130*/  STG.E desc[UR4][R2.64], R0 ;  /* 0x0000000002007986 */ /* 0x000fe8000c101904 */
[----:B-1----:R-:W-:Y:S01]  /*0140*/  STG.E.U8 desc[UR4][R4.64], R6 ;  /* 0x0000000604007986 */ /* 0x002fe2000c101104 */
[----:B------:R-:W-:Y:S05]  /*0150*/  EXIT ;  /* 0x000000000000794d */ /* 0x000fea0003800000 */
.L_x_19:
        /* <DEDUP_REMOVED lines=10> */
.L_x_57:


//--------------------- .text._Z14appendVertexIdPyPji --------------------------
	.section	.text._Z14appendVertexIdPyPji,"ax",@progbits
	.align	128
        .global         _Z14appendVertexIdPyPji
        .type           _Z14appendVertexIdPyPji,@function
        .size           _Z14appendVertexIdPyPji,(.L_x_58 - _Z14appendVertexIdPyPji)
        .other          _Z14appendVertexIdPyPji,@"STO_CUDA_ENTRY STV_DEFAULT"
_Z14appendVertexIdPyPji:
.text._Z14appendVertexIdPyPji:
        /* <DEDUP_REMOVED lines=10> */
[----:B0-----:R-:W-:-:S05]  /*00a0*/  IMAD.WIDE.U32 R2, R6, 0x4, R2 ;  /* 0x0000000406027825 */ /* 0x001fca00078e0002 */
[----:B-1----:R-:W3:Y:S01]  /*00b0*/  LDG.E R7, desc[UR4][R2.64] ;  /* 0x0000000402077981 */ /* 0x002ee2000c1e1900 */
[----:B--2---:R-:W-:-:S05]  /*00c0*/  IMAD.WIDE.U32 R4, R6, 0x8, R4 ;  /* 0x0000000806047825 */ /* 0x004fca00078e0004 */
[----:B---3--:R-:W-:Y:S01]  /*00d0*/  STG.E.64 desc[UR4][R4.64], R6 ;  /* 0x0000000604007986 */ /* 0x008fe2000c101b04 */
[----:B------:R-:W-:Y:S05]  /*00e0*/  EXIT ;  /* 0x000000000000794d */ /* 0x000fea0003800000 */
.L_x_20:
        /* <DEDUP_REMOVED lines=9> */
.L_x_58:


//--------------------- .text._Z18sortSuperVertexIdsPyi --------------------------
	.section	.text._Z18sortSuperVertexIdsPyi,"ax",@progbits
	.align	128
        .global         _Z18sortSuperVertexIdsPyi
        .type           _Z18sortSuperVertexIdsPyi,@function
        .size           _Z18sortSuperVertexIdsPyi,(.L_x_59 - _Z18sortSuperVertexIdsPyi)
        .other          _Z18sortSuperVertexIdsPyi,@"STO_CUDA_ENTRY STV_DEFAULT"
_Z18sortSuperVertexIdsPyi:
.text._Z18sortSuperVertexIdsPyi:
[----:B------:R-:W-:Y:S01]  /*0000*/  LDC R1, c[0x0][0x37c] ;  /* 0x0000df00ff017b82 */ /* 0x000fe20000000800 */
[----:B------:R-:W0:Y:S01]  /*0010*/  S2R R0, SR_CTAID.X ;  /* 0x0000000000007919 */ /* 0x000e220000002500 */
[----:B------:R-:W1:Y:S01]  /*0020*/  LDCU UR4, c[0x0][0x388] ;  /* 0x00007100ff0477ac */ /* 0x000e620008000800 */
[----:B------:R-:W0:Y:S02]  /*0030*/  S2R R3, SR_TID.X ;  /* 0x0000000000037919 */ /* 0x000e240000002100 */
[----:B0-----:R-:W-:-:S05]  /*0040*/  IMAD R0, R0, 0x200, R3 ;  /* 0x0000020000007824 */ /* 0x001fca00078e0203 */
[----:B-1----:R-:W-:-:S13]  /*0050*/  ISETP.GE.U32.AND P0, PT, R0, UR4, PT ;  /* 0x0000000400007c0c */ /* 0x002fda000bf06070 */
[----:B------:R-:W-:Y:S05]  /*0060*/  @P0 EXIT ;  /* 0x000000000000094d */ /* 0x000fea0003800000 */
[----:B------:R-:W0:Y:S01]  /*0070*/  LDC.64 R2, c[0x0][0x380] ;  /* 0x0000e000ff027b82 */ /* 0x000e220000000a00 */
[----:B------:R-:W1:Y:S01]  /*0080*/  LDCU.64 UR4, c[0x0][0x358] ;  /* 0x00006b00ff0477ac */ /* 0x000e620008000a00 */
[C---:B------:R-:W-:Y:S02]  /*0090*/  VIADD R9, R0.reuse, 0xffffffff ;  /* 0xffffffff00097836 */ /* 0x040fe40000000000 */
[----:B0-----:R-:W-:-:S04]  /*00a0*/  IMAD.WIDE.U32 R4, R0, 0x8, R2 ;  /* 0x0000000800047825 */ /* 0x001fc800078e0002 */
[C---:B------:R-:W-:Y:S02]  /*00b0*/  IMAD.WIDE R6, R9.reuse, 0x8, R2 ;  /* 0x0000000809067825 */ /* 0x040fe400078e0202 */
[----:B-1----:R-:W2:Y:S04]  /*00c0*/  LDG.E.64 R4, desc[UR4][R4.64] ;  /* 0x0000000404047981 */ /* 0x002ea8000c1e1b00 */
[----:B------:R-:W2:Y:S01]  /*00d0*/  LDG.E.64 R6, desc[UR4][R6.64] ;  /* 0x0000000406067981 */ /* 0x000ea2000c1e1b00 */
[----:B------:R-:W-:Y:S01]  /*00e0*/  ISETP.GE.AND P0, PT, R9, RZ, PT ;  /* 0x000000ff0900720c */ /* 0x000fe20003f06270 */
[----:B------:R-:W-:Y:S01]  /*00f0*/  BSSY.RECONVERGENT B0, `(.L_x_21) ;  /* 0x0000014000007945 */ /* 0x000fe20003800200 */
[----:B--2---:R-:W-:-:S04]  /*0100*/  ISETP.GE.U32.AND P1, PT, R4, R6, PT ;  /* 0x000000060400720c */ /* 0x004fc80003f26070 */
[----:B------:R-:W-:-:S13]  /*0110*/  ISETP.GE.U32.OR.EX P0, PT, R5, R7, !P0, P1 ;  /* 0x000000070500720c */ /* 0x000fda0004706510 */
[----:B------:R-:W-:Y:S05]  /*0120*/  @P0 BRA `(.L_x_22) ;  /* 0x0000000000400947 */ /* 0x000fea0003800000 */
[----:B------:R-:W-:Y:S01]  /*0130*/  MOV R13, R9 ;  /* 0x00000009000d7202 */ /* 0x000fe20000000f00 */
[----:B------:R-:W-:-:S07]  /*0140*/  IMAD.MOV.U32 R15, RZ, RZ, R0 ;  /* 0x000000ffff0f7224 */ /* 0x000fce00078e0000 */
.L_x_23:
[----:B------:R-:W-:-:S06]  /*0150*/  IMAD.WIDE.U32 R6, R13, 0x8, R2 ;  /* 0x000000080d067825 */ /* 0x000fcc00078e0002 */
[----:B------:R-:W2:Y:S01]  /*0160*/  LDG.E.64 R6, desc[UR4][R6.64] ;  /* 0x0000000406067981 */ /* 0x000ea2000c1e1b00 */
[----:B------:R-:W-:-:S04]  /*0170*/  IMAD.WIDE.U32 R8, R15, 0x8, R2 ;  /* 0x000000080f087825 */ /* 0x000fc800078e0002 */
[C---:B------:R-:W-:Y:S01]  /*0180*/  IMAD.WIDE R10, R13.reuse, 0x8, R2 ;  /* 0x000000080d0a7825 */ /* 0x040fe200078e0202 */
[----:B--2---:R0:W-:Y:S05]  /*0190*/  STG.E.64 desc[UR4][R8.64], R6 ;  /* 0x0000000608007986 */ /* 0x0041ea000c101b04 */
[----:B------:R-:W2:Y:S01]  /*01a0*/  LDG.E.64 R10, desc[UR4][R10.64+-0x8] ;  /* 0xfffff8040a0a7981 */ /* 0x000ea2000c1e1b00 */
[C---:B------:R-:W-:Y:S01]  /*01b0*/  ISETP.NE.AND P1, PT, R13.reuse, RZ, PT ;  /* 0x000000ff0d00720c */ /* 0x040fe20003f25270 */
[----:B------:R-:W-:Y:S01]  /*01c0*/  VIADD R12, R13, 0xffffffff ;  /* 0xffffffff0d0c7836 */ /* 0x000fe20000000000 */
[-C--:B------:R-:W-:Y:S02]  /*01d0*/  MOV R15, R13.reuse ;  /* 0x0000000d000f7202 */ /* 0x080fe40000000f00 */
[----:B------:R-:W-:-:S02]  /*01e0*/  MOV R0, R13 ;  /* 0x0000000d00007202 */ /* 0x000fc40000000f00 */
[----:B------:R-:W-:Y:S02]  /*01f0*/  MOV R13, R12 ;  /* 0x0000000c000d7202 */ /* 0x000fe40000000f00 */
[----:B--2---:R-:W-:-:S04]  /*0200*/  ISETP.LT.U32.AND P0, PT, R4, R10, PT ;  /* 0x0000000a0400720c */ /* 0x004fc80003f01070 */
[----:B------:R-:W-:-:S13]  /*0210*/  ISETP.LT.U32.AND.EX P0, PT, R5, R11, PT, P0 ;  /* 0x0000000b0500720c */ /* 0x000fda0003f01100 */
[----:B0-----:R-:W-:Y:S05]  /*0220*/  @P1 BRA P0, `(.L_x_23) ;  /* 0xfffffffc00c81947 */ /* 0x001fea000003ffff */
.L_x_22:
[----:B------:R-:W-:Y:S05]  /*0230*/  BSYNC.RECONVERGENT B0 ;  /* 0x0000000000007941 */ /* 0x000fea0003800200 */
.L_x_21:
[----:B------:R-:W-:-:S05]  /*0240*/  IMAD.WIDE R2, R0, 0x8, R2 ;  /* 0x0000000800027825 */ /* 0x000fca00078e0202 */
[----:B------:R-:W-:Y:S01]  /*0250*/  STG.E.64 desc[UR4][R2.64], R4 ;  /* 0x0000000402007986 */ /* 0x000fe2000c101b04 */
[----:B------:R-:W-:Y:S05]  /*0260*/  EXIT ;  /* 0x000000000000794d */ /* 0x000fea0003800000 */
.L_x_24:
        /* <DEDUP_REMOVED lines=9> */
.L_x_59:


//--------------------- .text._Z14markVertexFlagPjPyi --------------------------
	.section	.text._Z14markVertexFlagPjPyi,"ax",@progbits
	.align	128
        .global         _Z14markVertexFlagPjPyi
        .type           _Z14markVertexFlagPjPyi,@function
        .size           _Z14markVertexFlagPjPyi,(.L_x_60 - _Z14markVertexFlagPjPyi)
        .other          _Z14markVertexFlagPjPyi,@"STO_CUDA_ENTRY STV_DEFAULT"
_Z14markVertexFlagPjPyi:
.text._Z14markVertexFlagPjPyi:
[----:B------:R-:W-:Y:S01]  /*0000*/  LDC R1, c[0x0][0x37c] ;  /* 0x0000df00ff017b82 */ /* 0x000fe20000000800 */
[----:B------:R-:W0:Y:S01]  /*0010*/  S2R R7, SR_CTAID.X ;  /* 0x0000000000077919 */ /* 0x000e220000002500 */
[----:B------:R-:W1:Y:S01]  /*0020*/  LDCU UR4, c[0x0][0x390] ;  /* 0x00007200ff0477ac */ /* 0x000e620008000800 */
[----:B------:R-:W0:Y:S02]  /*0030*/  S2R R0, SR_TID.X ;  /* 0x0000000000007919 */ /* 0x000e240000002100 */
[----:B0-----:R-:W-:-:S05]  /*0040*/  IMAD R7, R7, 0x200, R0 ;  /* 0x0000020007077824 */ /* 0x001fca00078e0200 */
[----:B-1----:R-:W-:-:S04]  /*0050*/  ISETP.GE.U32.AND P0, PT, R7, UR4, PT ;  /* 0x0000000407007c0c */ /* 0x002fc8000bf06070 */
[----:B------:R-:W-:-:S13]  /*0060*/  ISETP.EQ.OR P0, PT, R7, RZ, P0 ;  /* 0x000000ff0700720c */ /* 0x000fda0000702670 */
[----:B------:R-:W-:Y:S05]  /*0070*/  @P0 EXIT ;  /* 0x000000000000094d */ /* 0x000fea0003800000 */
[----:B------:R-:W0:Y:S01]  /*0080*/  LDC.64 R4, c[0x0][0x388] ;  /* 0x0000e200ff047b82 */ /* 0x000e220000000a00 */
[----:B------:R-:W1:Y:S01]  /*0090*/  LDCU.64 UR4, c[0x0][0x358] ;  /* 0x00006b00ff0477ac */ /* 0x000e620008000a00 */
[C---:B------:R-:W-:Y:S02]  /*00a0*/  VIADD R9, R7.reuse, 0xffffffff ;  /* 0xffffffff07097836 */ /* 0x040fe40000000000 */
[----:B0-----:R-:W-:-:S04]  /*00b0*/  IMAD.WIDE.U32 R2, R7, 0x8, R4 ;  /* 0x0000000807027825 */ /* 0x001fc800078e0004 */
[----:B------:R-:W-:Y:S02]  /*00c0*/  IMAD.WIDE.U32 R4, R9, 0x8, R4 ;  /* 0x0000000809047825 */ /* 0x000fe400078e0004 */
[----:B-1----:R-:W2:Y:S04]  /*00d0*/  LDG.E.64 R2, desc[UR4][R2.64] ;  /* 0x0000000402027981 */ /* 0x002ea8000c1e1b00 */
[----:B------:R-:W2:Y:S02]  /*00e0*/  LDG.E.64 R4, desc[UR4][R4.64] ;  /* 0x0000000404047981 */ /* 0x000ea4000c1e1b00 */
[----:B--2---:R-:W-:Y:S02]  /*00f0*/  LOP3.LUT R0, R4, R2, RZ, 0x3c, !PT ;  /* 0x0000000204007212 */ /* 0x004fe400078e3cff */
[----:B------:R-:W-:-:S02]  /*0100*/  LOP3.LUT R6, R5, R3, RZ, 0x3c, !PT ;  /* 0x0000000305067212 */ /* 0x000fc400078e3cff */
[----:B------:R-:W-:-:S04]  /*0110*/  ISETP.GE.U32.AND P0, PT, R0, RZ, PT ;  /* 0x000000ff0000720c */ /* 0x000fc80003f06070 */
[----:B------:R-:W-:-:S13]  /*0120*/  ISETP.GE.U32.AND.EX P0, PT, R6, 0x1, PT, P0 ;  /* 0x000000010600780c */ /* 0x000fda0003f06100 */
[----:B------:R-:W-:Y:S05]  /*0130*/  @!P0 EXIT ;  /* 0x000000000000894d */ /* 0x000fea0003800000 */
[----:B------:R-:W0:Y:S01]  /*0140*/  LDC.64 R2, c[0x0][0x380] ;  /* 0x0000e000ff027b82 */ /* 0x000e220000000a00 */
[----:B------:R-:W-:Y:S02]  /*0150*/  IMAD.MOV.U32 R5, RZ, RZ, 0x1 ;  /* 0x00000001ff057424 */ /* 0x000fe400078e00ff */
[----:B0-----:R-:W-:-:S05]  /*0160*/  IMAD.WIDE.U32 R2, R7, 0x4, R2 ;  /* 0x0000000407027825 */ /* 0x001fca00078e0002 */
[----:B------:R-:W-:Y:S01]  /*0170*/  STG.E desc[UR4][R2.64], R5 ;  /* 0x0000000502007986 */ /* 0x000fe2000c101904 */
[----:B------:R-:W-:Y:S05]  /*0180*/  EXIT ;  /* 0x000000000000794d */ /* 0x000fea0003800000 */
.L_x_25:
        /* <DEDUP_REMOVED lines=15> */
.L_x_60:


//--------------------- .text._Z27markSuperVertexIdsPerVertexPjPyS_i --------------------------
	.section	.text._Z27markSuperVertexIdsPerVertexPjPyS_i,"ax",@progbits
	.align	128
        .global         _Z27markSuperVertexIdsPerVertexPjPyS_i
        .type           _Z27markSuperVertexIdsPerVertexPjPyS_i,@function
        .size           _Z27markSuperVertexIdsPerVertexPjPyS_i,(.L_x_41 - _Z27markSuperVertexIdsPerVertexPjPyS_i)
        .other          _Z27markSuperVertexIdsPerVertexPjPyS_i,@"STO_CUDA_ENTRY STV_DEFAULT"
_Z27markSuperVertexIdsPerVertexPjPyS_i:
.text._Z27markSuperVertexIdsPerVertexPjPyS_i:
[----:B------:R-:W-:Y:S01]  /*0000*/  LDC R1, c[0x0][0x37c] ;  /* 0x0000df00ff017b82 */ /* 0x000fe20000000800 */
[----:B------:R-:W0:Y:S01]  /*0010*/  S2R R0, SR_CTAID.X ;  /* 0x0000000000007919 */ /* 0x000e220000002500 */
[----:B------:R-:W1:Y:S01]  /*0020*/  LDCU UR4, c[0x0][0x398] ;  /* 0x00007300ff0477ac */ /* 0x000e620008000800 */
[----:B------:R-:W0:Y:S02]  /*0030*/  S2R R3, SR_TID.X ;  /* 0x0000000000037919 */ /* 0x000e240000002100 */
[----:B0-----:R-:W-:-:S05]  /*0040*/  IMAD R0, R0, 0x200, R3 ;  /* 0x0000020000007824 */ /* 0x001fca00078e0203 */
[----:B-1----:R-:W-:-:S13]  /*0050*/  ISETP.GE.U32.AND P0, PT, R0, UR4, PT ;  /* 0x0000000400007c0c */ /* 0x002fda000bf06070 */
[----:B------:R-:W-:Y:S05]  /*0060*/  @P0 EXIT ;  /* 0x000000000000094d */ /* 0x000fea0003800000 */
[----:B------:R-:W-:Y:S01]  /*0070*/  MOV R2, 0xa0 ;  /* 0x000000a000027802 */ /* 0x000fe20000000f00 */
[----:B------:R-:W0:Y:S06]  /*0080*/  LDCU.64 UR4, c[0x0][0x358] ;  /* 0x00006b00ff0477ac */ /* 0x000e2c0008000a00 */
[----:B0-----:R-:W-:Y:S05]  /*0090*/  CALL.REL.NOINC `($_Z27markSuperVertexIdsPerVertexPjPyS_i$__internal_accurate_pow) ;  /* 0x0000000000447944 */ /* 0x001fea0003c00000 */
[----:B------:R-:W0:Y:S08]  /*00a0*/  LDC.64 R4, c[0x0][0x388] ;  /* 0x0000e200ff047b82 */ /* 0x000e300000000a00 */
[----:B------:R-:W1:Y:S01]  /*00b0*/  LDC.64 R6, c[0x0][0x380] ;  /* 0x0000e000ff067b82 */ /* 0x000e620000000a00 */
[----:B------:R-:W-:Y:S01]  /*00c0*/  IMAD.MOV.U32 R2, RZ, RZ, R8 ;  /* 0x000000ffff027224 */ /* 0x000fe200078e0008 */
[----:B------:R-:W2:Y:S01]  /*00d0*/  LDCU.64 UR6, c[0x0][0x390] ;  /* 0x00007200ff0677ac */ /* 0x000ea20008000a00 */
[----:B0-----:R-:W-:-:S06]  /*00e0*/  IMAD.WIDE.U32 R4, R0, 0x8, R4 ;  /* 0x0000000800047825 */ /* 0x001fcc00078e0004 */
[----:B------:R-:W3:Y:S01]  /*00f0*/  LDG.E.64 R4, desc[UR4][R4.64] ;  /* 0x0000000404047981 */ /* 0x000ee2000c1e1b00 */
[----:B-1----:R-:W-:-:S06]  /*0100*/  IMAD.WIDE.U32 R6, R0, 0x4, R6 ;  /* 0x0000000400067825 */ /* 0x002fcc00078e0006 */
[----:B------:R-:W4:Y:S01]  /*0110*/  LDG.E R7, desc[UR4][R6.64] ;  /* 0x0000000406077981 */ /* 0x000f22000c1e1900 */
[----:B------:R-:W-:-:S06]  /*0120*/  IMAD.MOV.U32 R3, RZ, RZ, R9 ;  /* 0x000000ffff037224 */ /* 0x000fcc00078e0009 */
[----:B------:R-:W-:-:S10]  /*0130*/  DADD R2, R2, -1 ;  /* 0xbff0000002027429 */ /* 0x000fd40000000000 */
[----:B------:R-:W3:Y:S02]  /*0140*/  F2I.U64.F64.TRUNC R2, R2 ;  /* 0x0000000200027311 */ /* 0x000ee4000030d800 */
[----:B---3--:R-:W-:Y:S02]  /*0150*/  LOP3.LUT R0, R2, R4, RZ, 0xc0, !PT ;  /* 0x0000000402007212 */ /* 0x008fe400078ec0ff */
[----:B------:R-:W-:Y:S02]  /*0160*/  LOP3.LUT R9, R3, R5, RZ, 0xc0, !PT ;  /* 0x0000000503097212 */ /* 0x000fe400078ec0ff */
[----:B--2---:R-:W-:-:S04]  /*0170*/  LEA R8, P0, R0, UR6, 0x2 ;  /* 0x0000000600087c11 */ /* 0x004fc8000f8010ff */
[----:B------:R-:W-:-:S05]  /*0180*/  LEA.HI.X R9, R0, UR7, R9, 0x2, P0 ;  /* 0x0000000700097c11 */ /* 0x000fca00080f1409 */
[----:B----4-:R-:W-:Y:S01]  /*0190*/  STG.E desc[UR4][R8.64], R7 ;  /* 0x0000000708007986 */ /* 0x010fe2000c101904 */
[----:B------:R-:W-:Y:S05]  /*01a0*/  EXIT ;  /* 0x000000000000794d */ /* 0x000fea0003800000 */
        .type           $_Z27markSuperVertexIdsPerVertexPjPyS_i$__internal_accurate_pow,@function
        .size           $_Z27markSuperVertexIdsPerVertexPjPyS_i$__internal_accurate_pow,(.L_x_41 - $_Z27markSuperVertexIdsPerVertexPjPyS_i$__internal_accurate_pow)
$_Z27markSuperVertexIdsPerVertexPjPyS_i$__internal_accurate_pow:
        /* <DEDUP_REMOVED lines=131> */
[----:B------:R-:W-:Y:S01]  /*09e0*/  IMAD R5, R10, 0x100000, R15 ;  /* 0x001000000a057824 */ /* 0x000fe200078e020f */
[----:B------:R-:W-:Y:S01]  /*09f0*/  MOV R4, R14 ;  /* 0x0000000e00047202 */ /* 0x000fe20000000f00 */
[----:B------:R-:W-:Y:S06]  /*0a00*/  @!P0 BRA `(.L_x_26) ;  /* 0x0000000000348947 */ /* 0x000fec0003800000 */
[----:B------:R-:W-:Y:S01]  /*0a10*/  FSETP.GEU.AND P1, PT, |R9|, 4.2275390625, PT ;  /* 0x408748000900780b */ /* 0x000fe20003f2e200 */
[C---:B------:R-:W-:Y:S02]  /*0a20*/  DADD R4, R8.reuse, +INF ;  /* 0x7ff0000008047429 */ /* 0x040fe40000000000 */
[----:B------:R-:W-:-:S08]  /*0a30*/  DSETP.GEU.AND P0, PT, R8, RZ, PT ;  /* 0x000000ff0800722a */ /* 0x000fd00003f0e000 */
[----:B------:R-:W-:Y:S02]  /*0a40*/  FSEL R4, R4, RZ, P0 ;  /* 0x000000ff04047208 */ /* 0x000fe40000000000 */
[----:B------:R-:W-:Y:S01]  /*0a50*/  FSEL R5, R5, RZ, P0 ;  /* 0x000000ff05057208 */ /* 0x000fe20000000000 */
[----:B------:R-:W-:Y:S06]  /*0a60*/  @P1 BRA `(.L_x_26) ;  /* 0x00000000001c1947 */ /* 0x000fec0003800000 */
[----:B------:R-:W-:-:S04]  /*0a70*/  LEA.HI R3, R10, R10, RZ, 0x1 ;  /* 0x0000000a0a037211 */ /* 0x000fc800078f08ff */
[----:B------:R-:W-:-:S05]  /*0a80*/  SHF.R.S32.HI R3, RZ, 0x1, R3 ;  /* 0x00000001ff037819 */ /* 0x000fca0000011403 */
[----:B------:R-:W-:Y:S02]  /*0a90*/  IMAD.IADD R4, R10, 0x1, -R3 ;  /* 0x000000010a047824 */ /* 0x000fe400078e0a03 */
[----:B------:R-:W-:-:S03]  /*0aa0*/  IMAD R15, R3, 0x100000, R15 ;  /* 0x00100000030f7824 */ /* 0x000fc600078e020f */
[----:B------:R-:W-:Y:S02]  /*0ab0*/  LEA R5, R4, 0x3ff00000, 0x14 ;  /* 0x3ff0000004057811 */ /* 0x000fe400078ea0ff */
[----:B------:R-:W-:-:S06]  /*0ac0*/  MOV R4, RZ ;  /* 0x000000ff00047202 */ /* 0x000fcc0000000f00 */
[----:B------:R-:W-:-:S11]  /*0ad0*/  DMUL R4, R14, R4 ;  /* 0x000000040e047228 */ /* 0x000fd60000000000 */
.L_x_26:
[----:B------:R-:W-:Y:S01]  /*0ae0*/  DFMA R6, R6, R4, R4 ;  /* 0x000000040606722b */ /* 0x000fe20000000004 */
[----:B------:R-:W-:Y:S01]  /*0af0*/  IMAD.MOV.U32 R3, RZ, RZ, 0x0 ;  /* 0x00000000ff037424 */ /* 0x000fe200078e00ff */
[----:B------:R-:W-:-:S08]  /*0b00*/  DSETP.NEU.AND P0, PT, |R4|, +INF , PT ;  /* 0x7ff000000400742a */ /* 0x000fd00003f0d200 */
[----:B------:R-:W-:Y:S02]  /*0b10*/  FSEL R8, R4, R6, !P0 ;  /* 0x0000000604087208 */ /* 0x000fe40004000000 */
[----:B------:R-:W-:Y:S01]  /*0b20*/  FSEL R9, R5, R7, !P0 ;  /* 0x0000000705097208 */ /* 0x000fe20004000000 */
[----:B------:R-:W-:Y:S06]  /*0b30*/  RET.REL.NODEC R2 `(_Z27markSuperVertexIdsPerVertexPjPyS_i) ;  /* 0xfffffff402307950 */ /* 0x000fec0003c3ffff */
.L_x_27:
        /* <DEDUP_REMOVED lines=12> */
.L_x_41:


//--------------------- .text._Z15removeSelfEdgesPjS_S_i --------------------------
	.section	.text._Z15removeSelfEdgesPjS_S_i,"ax",@progbits
	.align	128
        .global         _Z15removeSelfEdgesPjS_S_i
        .type           _Z15removeSelfEdgesPjS_S_i,@function
        .size           _Z15removeSelfEdgesPjS_S_i,(.L_x_62 - _Z15removeSelfEdgesPjS_S_i)
        .other          _Z15removeSelfEdgesPjS_S_i,@"STO_CUDA_ENTRY STV_DEFAULT"
_Z15removeSelfEdgesPjS_S_i:
.text._Z15removeSelfEdgesPjS_S_i:
        /* <DEDUP_REMOVED lines=12> */
[----:B-1----:R-:W3:Y:S01]  /*00c0*/  LDG.E R3, desc[UR4][R2.64] ;  /* 0x0000000402037981 */ /* 0x002ee2000c1e1900 */
[----:B--2---:R-:W-:-:S05]  /*00d0*/  IMAD.WIDE.U32 R4, R7, 0x4, R4 ;  /* 0x0000000407047825 */ /* 0x004fca00078e0004 */
[----:B------:R-:W2:Y:S01]  /*00e0*/  LDG.E R11, desc[UR4][R4.64] ;  /* 0x00000004040b7981 */ /* 0x000ea2000c1e1900 */
[----:B---3--:R-:W-:-:S06]  /*00f0*/  IMAD.WIDE.U32 R6, R3, 0x4, R8 ;  /* 0x0000000403067825 */ /* 0x008fcc00078e0008 */
[----:B------:R-:W3:Y:S01]  /*0100*/  LDG.E R6, desc[UR4][R6.64] ;  /* 0x0000000406067981 */ /* 0x000ee2000c1e1900 */
[----:B--2---:R-:W-:-:S06]  /*0110*/  IMAD.WIDE.U32 R8, R11, 0x4, R8 ;  /* 0x000000040b087825 */ /* 0x004fcc00078e0008 */
[----:B------:R-:W3:Y:S02]  /*0120*/  LDG.E R9, desc[UR4][R8.64] ;  /* 0x0000000408097981 */ /* 0x000ee4000c1e1900 */
[----:B---3--:R-:W-:-:S13]  /*0130*/  ISETP.NE.AND P0, PT, R6, R9, PT ;  /* 0x000000090600720c */ /* 0x008fda0003f05270 */
[----:B------:R-:W-:Y:S05]  /*0140*/  @P0 EXIT ;  /* 0x000000000000094d */ /* 0x000fea0003800000 */
[----:B------:R-:W-:-:S05]  /*0150*/  HFMA2 R3, -RZ, RZ, 9.0897083282470703125e-05, -640 ;  /* 0x05f5e100ff037431 */ /* 0x000fca00000001ff */
[----:B------:R-:W-:Y:S01]  /*0160*/  STG.E desc[UR4][R4.64], R3 ;  /* 0x0000000304007986 */ /* 0x000fe2000c101904 */
[----:B------:R-:W-:Y:S05]  /*0170*/  EXIT ;  /* 0x000000000000794d */ /* 0x000fea0003800000 */
.L_x_28:
        /* <DEDUP_REMOVED lines=16> */
.L_x_62:


//--------------------- .text._Z31appendForNoDuplicateEdgeRemovalPyPjS0_S0_S0_i --------------------------
	.section	.text._Z31appendForNoDuplicateEdgeRemovalPyPjS0_S0_S0_i,"ax",@progbits
	.align	128
        .global         _Z31appendForNoDuplicateEdgeRemovalPyPjS0_S0_S0_i
        .type           _Z31appendForNoDuplicateEdgeRemovalPyPjS0_S0_S0_i,@function
        .size           _Z31appendForNoDuplicateEdgeRemovalPyPjS0_S0_S0_i,(.L_x_63 - _Z31appendForNoDuplicateEdgeRemovalPyPjS0_S0_S0_i)
        .other          _Z31appendForNoDuplicateEdgeRemovalPyPjS0_S0_S0_i,@"STO_CUDA_ENTRY STV_DEFAULT"
_Z31appendForNoDuplicateEdgeRemovalPyPjS0_S0_S0_i:
.text._Z31appendForNoDuplicateEdgeRemovalPyPjS0_S0_S0_i:
        /* <DEDUP_REMOVED lines=9> */
[----:B------:R-:W2:Y:S06]  /*0090*/  LDCU.64 UR6, c[0x0][0x380] ;  /* 0x00007000ff0677ac */ /* 0x000eac0008000a00 */
[----:B------:R-:W3:Y:S01]  /*00a0*/  LDC.64 R2, c[0x0][0x390] ;  /* 0x0000e400ff027b82 */ /* 0x000ee20000000a00 */
[----:B0-----:R-:W-:-:S06]  /*00b0*/  IMAD.WIDE.U32 R4, R13, 0x4, R4 ;  /* 0x000000040d047825 */ /* 0x001fcc00078e0004 */
[----:B-1----:R-:W4:Y:S01]  /*00c0*/  LDG.E R4, desc[UR4][R4.64] ;  /* 0x0000000404047981 */ /* 0x002f22000c1e1900 */
[----:B---3--:R-:W-:-:S06]  /*00d0*/  IMAD.WIDE.U32 R2, R13, 0x4, R2 ;  /* 0x000000040d027825 */ /* 0x008fcc00078e0002 */
[----:B------:R-:W3:Y:S01]  /*00e0*/  LDG.E R3, desc[UR4][R2.64] ;  /* 0x0000000402037981 */ /* 0x000ee2000c1e1900 */
[----:B----4-:R-:W-:-:S04]  /*00f0*/  ISETP.NE.AND P0, PT, R4, 0x5f5e100, PT ;  /* 0x05f5e1000400780c */ /* 0x010fc80003f05270 */
[----:B---3--:R-:W-:-:S13]  /*0100*/  ISETP.EQ.OR P0, PT, R3, 0x5f5e100, !P0 ;  /* 0x05f5e1000300780c */ /* 0x008fda0004702670 */
[----:B------:R-:W0:Y:S02]  /*0110*/  @!P0 LDC.64 R8, c[0x0][0x3a0] ;  /* 0x0000e800ff088b82 */ /* 0x000e240000000a00 */
[----:B0-----:R-:W-:-:S06]  /*0120*/  @!P0 IMAD.WIDE.U32 R8, R3, 0x4, R8 ;  /* 0x0000000403088825 */ /* 0x001fcc00078e0008 */
[----:B------:R-:W3:Y:S01]  /*0130*/  @!P0 LDG.E R8, desc[UR4][R8.64] ;  /* 0x0000000408088981 */ /* 0x000ee2000c1e1900 */
[----:B------:R-:W-:Y:S02]  /*0140*/  IMAD.MOV.U32 R6, RZ, RZ, 0x0 ;  /* 0x00000000ff067424 */ /* 0x000fe400078e00ff */
[----:B------:R-:W-:Y:S02]  /*0150*/  HFMA2 R7, -RZ, RZ, 9.0897083282470703125e-05, -640 ;  /* 0x05f5e100ff077431 */ /* 0x000fe400000001ff */
[----:B------:R-:W-:Y:S01]  /*0160*/  @!P0 IMAD.MOV.U32 R6, RZ, RZ, RZ ;  /* 0x000000ffff068224 */ /* 0x000fe200078e00ff */
[----:B--2---:R-:W-:-:S04]  /*0170*/  LEA R10, P1, R13, UR6, 0x3 ;  /* 0x000000060d0a7c11 */ /* 0x004fc8000f8218ff */
[----:B------:R-:W-:Y:S02]  /*0180*/  LEA.HI.X R11, R13, UR7, RZ, 0x3, P1 ;  /* 0x000000070d0b7c11 */ /* 0x000fe400088f1cff */
[----:B------:R-:W-:Y:S02]  /*0190*/  LOP3.LUT R6, R6, R13, RZ, 0xfc, !PT ;  /* 0x0000000d06067212 */ /* 0x000fe400078efcff */
[----:B---3--:R-:W-:-:S05]  /*01a0*/  @!P0 MOV R7, R8 ;  /* 0x0000000800078202 */ /* 0x008fca0000000f00 */
[----:B------:R-:W-:Y:S01]  /*01b0*/  STG.E.64 desc[UR4][R10.64], R6 ;  /* 0x000000060a007986 */ /* 0x000fe2000c101b04 */
[----:B------:R-:W-:Y:S05]  /*01c0*/  EXIT ;  /* 0x000000000000794d */ /* 0x000fea0003800000 */
.L_x_29:
        /* <DEDUP_REMOVED lines=11> */
.L_x_63:


//--------------------- .text._Z9sortArrayPyi     --------------------------
	.section	.text._Z9sortArrayPyi,"ax",@progbits
	.align	128
        .global         _Z9sortArrayPyi
        .type           _Z9sortArrayPyi,@function
        .size           _Z9sortArrayPyi,(.L_x_64 - _Z9sortArrayPyi)
        .other          _Z9sortArrayPyi,@"STO_CUDA_ENTRY STV_DEFAULT"
_Z9sortArrayPyi:
.text._Z9sortArrayPyi:
        /* <DEDUP_REMOVED lines=21> */
.L_x_32:
        /* <DEDUP_REMOVED lines=14> */
.L_x_31:
[----:B------:R-:W-:Y:S05]  /*0230*/  BSYNC.RECONVERGENT B0 ;  /* 0x0000000000007941 */ /* 0x000fea0003800200 */
.L_x_30:
[----:B------:R-:W-:-:S05]  /*0240*/  IMAD.WIDE R2, R0, 0x8, R2 ;  /* 0x0000000800027825 */ /* 0x000fca00078e0202 */
[----:B------:R-:W-:Y:S01]  /*0250*/  STG.E.64 desc[UR4][R2.64], R4 ;  /* 0x0000000402007986 */ /* 0x000fe2000c101b04 */
[----:B------:R-:W-:Y:S05]  /*0260*/  EXIT ;  /* 0x000000000000794d */ /* 0x000fea0003800000 */
.L_x_33:
        /* <DEDUP_REMOVED lines=9> */
.L_x_64:


//--------------------- .text._Z12markEdgesNewPjPyS_i --------------------------
	.section	.text._Z12markEdgesNewPjPyS_i,"ax",@progbits
	.align	128
        .global         _Z12markEdgesNewPjPyS_i
        .type           _Z12markEdgesNewPjPyS_i,@function
        .size           _Z12markEdgesNewPjPyS_i,(.L_x_65 - _Z12markEdgesNewPjPyS_i)
        .other          _Z12markEdgesNewPjPyS_i,@"STO_CUDA_ENTRY STV_DEFAULT"
_Z12markEdgesNewPjPyS_i:
.text._Z12markEdgesNewPjPyS_i:
[----:B------:R-:W-:Y:S01]  /*0000*/  LDC R1, c[0x0][0x37c] ;  /* 0x0000df00ff017b82 */ /* 0x000fe20000000800 */
[----:B------:R-:W0:Y:S01]  /*0010*/  S2R R9, SR_CTAID.X ;  /* 0x0000000000097919 */ /* 0x000e220000002500 */
[----:B------:R-:W1:Y:S01]  /*0020*/  LDCU UR4, c[0x0][0x398] ;  /* 0x00007300ff0477ac */ /* 0x000e620008000800 */
[----:B------:R-:W0:Y:S02]  /*0030*/  S2R R0, SR_TID.X ;  /* 0x0000000000007919 */ /* 0x000e240000002100 */
[----:B0-----:R-:W-:-:S05]  /*0040*/  IMAD R9, R9, 0x200, R0 ;  /* 0x0000020009097824 */ /* 0x001fca00078e0200 */
[----:B-1----:R-:W-:-:S13]  /*0050*/  ISETP.GE.U32.AND P0, PT, R9, UR4, PT ;  /* 0x0000000409007c0c */ /* 0x002fda000bf06070 */
[----:B------:R-:W-:Y:S05]  /*0060*/  @P0 EXIT ;  /* 0x000000000000094d */ /* 0x000fea0003800000 */
[----:B------:R-:W-:Y:S01]  /*0070*/  ISETP.NE.AND P0, PT, R9, RZ, PT ;  /* 0x000000ff0900720c */ /* 0x000fe20003f05270 */
[----:B------:R-:W0:-:S12]  /*0080*/  LDCU.64 UR4, c[0x0][0x358] ;  /* 0x00006b00ff0477ac */ /* 0x000e180008000a00 */
[----:B------:R-:W0:Y:S01]  /*0090*/  @!P0 LDC.64 R2, c[0x0][0x380] ;  /* 0x0000e000ff028b82 */ /* 0x000e220000000a00 */
[----:B------:R-:W-:-:S05]  /*00a0*/  @!P0 IMAD.MOV.U32 R5, RZ, RZ, 0x1 ;  /* 0x00000001ff058424 */ /* 0x000fca00078e00ff */
[----:B0-----:R0:W-:Y:S01]  /*00b0*/  @!P0 STG.E desc[UR4][R2.64], R5 ;  /* 0x0000000502008986 */ /* 0x0011e2000c101904 */
[----:B------:R-:W-:Y:S05]  /*00c0*/  @!P0 EXIT ;  /* 0x000000000000894d */ /* 0x000fea0003800000 */
[----:B0-----:R-:W0:Y:S01]  /*00d0*/  LDC.64 R4, c[0x0][0x388] ;  /* 0x0000e200ff047b82 */ /* 0x001e220000000a00 */
[----:B------:R-:W-:-:S04]  /*00e0*/  VIADD R3, R9, 0xffffffff ;  /* 0xffffffff09037836 */ /* 0x000fc80000000000 */
[----:B0-----:R-:W-:-:S04]  /*00f0*/  IMAD.WIDE.U32 R2, R3, 0x8, R4 ;  /* 0x0000000803027825 */ /* 0x001fc800078e0004 */
[----:B------:R-:W-:Y:S02]  /*0100*/  IMAD.WIDE.U32 R4, R9, 0x8, R4 ;  /* 0x0000000809047825 */ /* 0x000fe400078e0004 */
[----:B------:R-:W2:Y:S04]  /*0110*/  LDG.E R2, desc[UR4][R2.64+0x4] ;  /* 0x0000040402027981 */ /* 0x000ea8000c1e1900 */
[----:B------:R-:W3:Y:S01]  /*0120*/  LDG.E R5, desc[UR4][R4.64+0x4] ;  /* 0x0000040404057981 */ /* 0x000ee2000c1e1900 */
[----:B--2---:R-:W-:Y:S02]  /*0130*/  ISETP.EQ.U32.AND P1, PT, R2, 0x5f5e100, PT ;  /* 0x05f5e1000200780c */ /* 0x004fe40003f22070 */
[C---:B---3--:R-:W-:Y:S02]  /*0140*/  ISETP.GT.U32.AND P0, PT, R5.reuse, R2, PT ;  /* 0x000000020500720c */ /* 0x048fe40003f04070 */
[----:B------:R-:W-:-:S02]  /*0150*/  ISETP.NE.U32.AND P2, PT, R5, 0x5f5e100, PT ;  /* 0x05f5e1000500780c */ /* 0x000fc40003f45070 */
[----:B------:R-:W-:Y:S02]  /*0160*/  ISETP.GT.U32.AND.EX P0, PT, RZ, RZ, PT, P0 ;  /* 0x000000ffff00720c */ /* 0x000fe40003f04100 */
[----:B------:R-:W-:-:S04]  /*0170*/  ISETP.NE.AND.EX P2, PT, RZ, RZ, PT, P2 ;  /* 0x000000ffff00720c */ /* 0x000fc80003f45320 */
[----:B------:R-:W-:-:S07]  /*0180*/  ISETP.EQ.OR.EX P1, PT, RZ, RZ, P2, P1 ;  /* 0x000000ffff00720c */ /* 0x000fce0001722710 */
[----:B------:R-:W0:Y:S01]  /*0190*/  @P0 LDC.64 R6, c[0x0][0x380] ;  /* 0x0000e000ff060b82 */ /* 0x000e220000000a00 */
[----:B------:R-:W-:Y:S02]  /*01a0*/  @P0 IMAD.MOV.U32 R11, RZ, RZ, 0x1 ;  /* 0x00000001ff0b0424 */ /* 0x000fe400078e00ff */
[----:B0-----:R-:W-:-:S05]  /*01b0*/  @P0 IMAD.WIDE.U32 R6, R9, 0x4, R6 ;  /* 0x0000000409060825 */ /* 0x001fca00078e0006 */
[----:B------:R0:W-:Y:S01]  /*01c0*/  @P0 STG.E desc[UR4][R6.64], R11 ;  /* 0x0000000b06000986 */ /* 0x0001e2000c101904 */
[----:B------:R-:W-:Y:S05]  /*01d0*/  @P1 EXIT ;  /* 0x000000000000194d */ /* 0x000fea0003800000 */
[----:B------:R-:W1:Y:S02]  /*01e0*/  LDC.64 R2, c[0x0][0x390] ;  /* 0x0000e400ff027b82 */ /* 0x000e640000000a00 */
[----:B-1----:R-:W-:Y:S01]  /*01f0*/  STG.E desc[UR4][R2.64], R9 ;  /* 0x0000000902007986 */ /* 0x002fe2000c101904 */
[----:B------:R-:W-:Y:S05]  /*0200*/  EXIT ;  /* 0x000000000000794d */ /* 0x000fea0003800000 */
.L_x_34:
        /* <DEDUP_REMOVED lines=15> */
.L_x_65:


//--------------------- .text._Z25compactEdgeListDuplicatesPjS_S_S_S_S_S_S_PyPiS_S_S_ --------------------------
	.section	.text._Z25compactEdgeListDuplicatesPjS_S_S_S_S_S_S_PyPiS_S_S_,"ax",@progbits
	.align	128
        .global         _Z25compactEdgeListDuplicatesPjS_S_S_S_S_S_S_PyPiS_S_S_
        .type           _Z25compactEdgeListDuplicatesPjS_S_S_S_S_S_S_PyPiS_S_S_,@function
        .size           _Z25compactEdgeListDuplicatesPjS_S_S_S_S_S_S_PyPiS_S_S_,(.L_x_42 - _Z25compactEdgeListDuplicatesPjS_S_S_S_S_S_S_PyPiS_S_S_)
        .other          _Z25compactEdgeListDuplicatesPjS_S_S_S_S_S_S_PyPiS_S_S_,@"STO_CUDA_ENTRY STV_DEFAULT"
_Z25compactEdgeListDuplicatesPjS_S_S_S_S_S_S_PyPiS_S_S_:
.text._Z25compactEdgeListDuplicatesPjS_S_S_S_S_S_S_PyPiS_S_S_:
[----:B------:R-:W-:Y:S08]  /*0000*/  LDC R1, c[0x0][0x37c] ;  /* 0x0000df00ff017b82 */ /* 0x000ff00000000800 */
[----:B------:R-:W0:Y:S01]  /*0010*/  LDC.64 R2, c[0x0][0x3d0] ;  /* 0x0000f400ff027b82 */ /* 0x000e220000000a00 */
[----:B------:R-:W0:Y:S02]  /*0020*/  LDCU.64 UR4, c[0x0][0x358] ;  /* 0x00006b00ff0477ac */ /* 0x000e240008000a00 */
[----:B0-----:R-:W2:Y:S01]  /*0030*/  LDG.E R3, desc[UR4][R2.64] ;  /* 0x0000000402037981 */ /* 0x001ea2000c1e1900 */
[----:B------:R-:W0:Y:S01]  /*0040*/  S2R R4, SR_CTAID.X ;  /* 0x0000000000047919 */ /* 0x000e220000002500 */
[----:B------:R-:W0:Y:S02]  /*0050*/  S2R R5, SR_TID.X ;  /* 0x0000000000057919 */ /* 0x000e240000002100 */
[----:B0-----:R-:W-:-:S05]  /*0060*/  IMAD R4, R4, 0x200, R5 ;  /* 0x0000020004047824 */ /* 0x001fca00078e0205 */
[----:B--2---:R-:W-:-:S13]  /*0070*/  ISETP.GE.U32.AND P0, PT, R4, R3, PT ;  /* 0x000000030400720c */ /* 0x004fda0003f06070 */
[----:B------:R-:W-:Y:S05]  /*0080*/  @P0 EXIT ;  /* 0x000000000000094d */ /* 0x000fea0003800000 */
[----:B------:R-:W0:Y:S02]  /*0090*/  LDC.64 R2, c[0x0][0x3c0] ;  /* 0x0000f000ff027b82 */ /* 0x000e240000000a00 */
[----:B0-----:R-:W-:-:S06]  /*00a0*/  IMAD.WIDE.U32 R2, R4, 0x8, R2 ;  /* 0x0000000804027825 */ /* 0x001fcc00078e0002 */
[----:B------:R-:W5:Y:S01]  /*00b0*/  LDG.E.64 R2, desc[UR4][R2.64] ;  /* 0x0000000402027981 */ /* 0x000f62000c1e1b00 */
[----:B------:R-:W-:-:S07]  /*00c0*/  MOV R0, 0xe0 ;  /* 0x000000e000007802 */ /* 0x000fce0000000f00 */
[----:B-----5:R-:W-:Y:S05]  /*00d0*/  CALL.REL.NOINC `($_Z25compactEdgeListDuplicatesPjS_S_S_S_S_S_S_PyPiS_S_S_$__internal_accurate_pow) ;  /* 0x0000000000cc7944 */ /* 0x020fea0003c00000 */
[----:B------:R-:W-:Y:S01]  /*00e0*/  IMAD.MOV.U32 R6, RZ, RZ, R5 ;  /* 0x000000ffff067224 */ /* 0x000fe200078e0005 */
[----:B------:R-:W0:Y:S01]  /*00f0*/  LDCU.64 UR6, c[0x0][0x380] ;  /* 0x00007000ff0677ac */ /* 0x000e220008000a00 */
[----:B------:R-:W-:-:S06]  /*0100*/  IMAD.MOV.U32 R7, RZ, RZ, R8 ;  /* 0x000000ffff077224 */ /* 0x000fcc00078e0008 */
[----:B------:R-:W-:-:S10]  /*0110*/  DADD R6, R6, -1 ;  /* 0xbff0000006067429 */ /* 0x000fd40000000000 */
[----:B------:R-:W1:Y:S02]  /*0120*/  F2I.U64.F64.TRUNC R6, R6 ;  /* 0x0000000600067311 */ /* 0x000e64000030d800 */
[----:B-1----:R-:W-:Y:S02]  /*0130*/  LOP3.LUT R0, R6, R2, RZ, 0xc0, !PT ;  /* 0x0000000206007212 */ /* 0x002fe400078ec0ff */
[----:B------:R-:W-:Y:S02]  /*0140*/  LOP3.LUT R5, R7, R3, RZ, 0xc0, !PT ;  /* 0x0000000307057212 */ /* 0x000fe400078ec0ff */
[C---:B------:R-:W-:Y:S02]  /*0150*/  SHF.L.U32 R14, R0.reuse, 0x2, RZ ;  /* 0x00000002000e7819 */ /* 0x040fe400000006ff */
[----:B------:R-:W-:Y:S02]  /*0160*/  SHF.L.U64.HI R0, R0, 0x2, R5 ;  /* 0x0000000200007819 */ /* 0x000fe40000010205 */
[----:B0-----:R-:W-:-:S04]  /*0170*/  IADD3 R8, P0, PT, R14, UR6, RZ ;  /* 0x000000060e087c10 */ /* 0x001fc8000ff1e0ff */
[----:B------:R-:W-:-:S05]  /*0180*/  IADD3.X R9, PT, PT, R0, UR7, RZ, P0, !PT ;  /* 0x0000000700097c10 */ /* 0x000fca00087fe4ff */
[----:B------:R-:W2:Y:S01]  /*0190*/  LDG.E R17, desc[UR4][R8.64] ;  /* 0x0000000408117981 */ /* 0x000ea2000c1e1900 */
[----:B------:R-:W-:Y:S02]  /*01a0*/  ISETP.EQ.U32.AND P1, PT, R3, 0x5f5e100, PT ;  /* 0x05f5e1000300780c */ /* 0x000fe40003f22070 */
[----:B--2---:R-:W-:-:S04]  /*01b0*/  ISETP.NE.AND P0, PT, R17, 0x5f5e100, PT ;  /* 0x05f5e1001100780c */ /* 0x004fc80003f05270 */
[----:B------:R-:W-:-:S13]  /*01c0*/  ISETP.EQ.OR.EX P0, PT, RZ, RZ, !P0, P1 ;  /* 0x000000ffff00720c */ /* 0x000fda0004702710 */
[----:B------:R-:W-:Y:S05]  /*01d0*/  @P0 EXIT ;  /* 0x000000000000094d */ /* 0x000fea0003800000 */
[----:B------:R-:W0:Y:S01]  /*01e0*/  LDCU.64 UR6, c[0x0][0x398] ;  /* 0x00007300ff0677ac */ /* 0x000e220008000a00 */
[----:B------:R-:W1:Y:S08]  /*01f0*/  LDC.64 R6, c[0x0][0x3a0] ;  /* 0x0000e800ff067b82 */ /* 0x000e700000000a00 */
[----:B------:R-:W2:Y:S08]  /*0200*/  LDC.64 R8, c[0x0][0x3c8] ;  /* 0x0000f200ff087b82 */ /* 0x000eb00000000a00 */
[----:B------:R-:W3:Y:S01]  /*0210*/  LDC.64 R12, c[0x0][0x390] ;  /* 0x0000e400ff0c7b82 */ /* 0x000ee20000000a00 */
[----:B0-----:R-:W-:-:S04]  /*0220*/  IADD3 R10, P0, PT, R14, UR6, RZ ;  /* 0x000000060e0a7c10 */ /* 0x001fc8000ff1e0ff */
[----:B------:R-:W-:Y:S01]  /*0230*/  IADD3.X R11, PT, PT, R0, UR7, RZ, P0, !PT ;  /* 0x00000007000b7c10 */ /* 0x000fe200087fe4ff */
[----:B------:R-:W0:Y:S04]  /*0240*/  LDCU.64 UR6, c[0x0][0x388] ;  /* 0x00007100ff0677ac */ /* 0x000e280008000a00 */
[----:B------:R4:W5:Y:S01]  /*0250*/  LDG.E R5, desc[UR4][R10.64] ;  /* 0x000000040a057981 */ /* 0x000962000c1e1900 */
[----:B-1----:R-:W-:-:S04]  /*0260*/  IMAD.WIDE.U32 R6, R4, 0x4, R6 ;  /* 0x0000000404067825 */ /* 0x002fc800078e0006 */
[----:B--2---:R-:W-:Y:S01]  /*0270*/  IMAD.WIDE.U32 R8, R4, 0x4, R8 ;  /* 0x0000000404087825 */ /* 0x004fe200078e0008 */
[----:B----4-:R-:W1:Y:S01]  /*0280*/  LDC.64 R10, c[0x0][0x3b0] ;  /* 0x0000ec00ff0a7b82 */ /* 0x010e620000000a00 */
[----:B0-----:R-:W-:-:S04]  /*0290*/  IADD3 R14, P0, PT, R14, UR6, RZ ;  /* 0x000000060e0e7c10 */ /* 0x001fc8000ff1e0ff */
[----:B------:R-:W-:Y:S01]  /*02a0*/  IADD3.X R15, PT, PT, R0, UR7, RZ, P0, !PT ;  /* 0x00000007000f7c10 */ /* 0x000fe200087fe4ff */
[----:B-----5:R0:W-:Y:S04]  /*02b0*/  STG.E desc[UR4][R6.64], R5 ;  /* 0x0000000506007986 */ /* 0x0201e8000c101904 */
[----:B------:R2:W-:Y:S04]  /*02c0*/  STG.E desc[UR4][R8.64], R3 ;  /* 0x0000000308007986 */ /* 0x0005e8000c101904 */
[----:B------:R-:W4:Y:S01]  /*02d0*/  LDG.E R15, desc[UR4][R14.64] ;  /* 0x000000040e0f7981 */ /* 0x000f22000c1e1900 */
[----:B-1----:R-:W-:-:S04]  /*02e0*/  IMAD.WIDE.U32 R10, R4, 0x4, R10 ;  /* 0x00000004040a7825 */ /* 0x002fc800078e000a */
[----:B---3--:R-:W-:Y:S02]  /*02f0*/  IMAD.WIDE.U32 R12, R17, 0x4, R12 ;  /* 0x00000004110c7825 */ /* 0x008fe400078e000c */
[----:B------:R-:W0:Y:S08]  /*0300*/  LDC.64 R16, c[0x0][0x3a8] ;  /* 0x0000ea00ff107b82 */ /* 0x000e300000000a00 */
[----:B------:R-:W1:Y:S01]  /*0310*/  LDC.64 R18, c[0x0][0x3d0] ;  /* 0x0000f400ff127b82 */ /* 0x000e620000000a00 */
[----:B----4-:R2:W-:Y:S04]  /*0320*/  STG.E desc[UR4][R10.64], R15 ;  /* 0x0000000f0a007986 */ /* 0x0105e8000c101904 */
[----:B------:R-:W3:Y:S01]  /*0330*/  LDG.E R13, desc[UR4][R12.64] ;  /* 0x000000040c0d7981 */ /* 0x000ee2000c1e1900 */
[----:B0-----:R-:W-:-:S05]  /*0340*/  IMAD.WIDE.U32 R6, R4, 0x4, R16 ;  /* 0x0000000404067825 */ /* 0x001fca00078e0010 */
[----:B---3--:R2:W-:Y:S04]  /*0350*/  STG.E desc[UR4][R6.64], R13 ;  /* 0x0000000d06007986 */ /* 0x0085e8000c101904 */
[----:B-1----:R-:W3:Y:S02]  /*0360*/  LDG.E R18, desc[UR4][R18.64] ;  /* 0x0000000412127981 */ /* 0x002ee4000c1e1900 */
[----:B---3--:R-:W-:-:S05]  /*0370*/  VIADD R5, R18, 0xffffffff ;  /* 0xffffffff12057836 */ /* 0x008fca0000000000 */
[----:B------:R-:W-:-:S13]  /*0380*/  ISETP.NE.AND P0, PT, R4, R5, PT ;  /* 0x000000050400720c */ /* 0x000fda0003f05270 */
[----:B--2---:R-:W-:Y:S05]  /*0390*/  @P0 EXIT ;  /* 0x000000000000094d */ /* 0x004fea0003800000 */
[----:B------:R-:W0:Y:S01]  /*03a0*/  LDC.64 R6, c[0x0][0x3e0] ;  /* 0x0000f800ff067b82 */ /* 0x000e220000000a00 */
[----:B------:R-:W-:Y:S02]  /*03b0*/  VIADD R5, R4, 0x1 ;  /* 0x0000000104057836 */ /* 0x000fe40000000000 */
[----:B------:R-:W-:-:S05]  /*03c0*/  VIADD R3, R3, 0x1 ;  /* 0x0000000103037836 */ /* 0x000fca0000000000 */
[----:B------:R-:W1:Y:S01]  /*03d0*/  LDC.64 R8, c[0x0][0x3d8] ;  /* 0x0000f600ff087b82 */ /* 0x000e620000000a00 */
[----:B0-----:R-:W-:Y:S04]  /*03e0*/  STG.E desc[UR4][R6.64], R5 ;  /* 0x0000000506007986 */ /* 0x001fe8000c101904 */
[----:B-1----:R-:W-:Y:S01]  /*03f0*/  STG.E desc[UR4][R8.64], R3 ;  /* 0x0000000308007986 */ /* 0x002fe2000c101904 */
[----:B------:R-:W-:Y:S05]  /*0400*/  EXIT ;  /* 0x000000000000794d */ /* 0x000fea0003800000 */
        .type           $_Z25compactEdgeListDuplicatesPjS_S_S_S_S_S_S_PyPiS_S_S_$__internal_accurate_pow,@function
        .size           $_Z25compactEdgeListDuplicatesPjS_S_S_S_S_S_S_PyPiS_S_S_$__internal_accurate_pow,(.L_x_42 - $_Z25compactEdgeListDuplicatesPjS_S_S_S_S_S_S_PyPiS_S_S_$__internal_accurate_pow)
$_Z25compactEdgeListDuplicatesPjS_S_S_S_S_S_S_PyPiS_S_S_$__internal_accurate_pow:
[----:B------:R-:W0:Y:S01]  /*0410*/  MUFU.RCP64H R9, 2 ;  /* 0x4000000000097908 */ /* 0x000e220000001800 */
[----:B------:R-:W-:Y:S02]  /*0420*/  HFMA2 R6, -RZ, RZ, 0, 0 ;  /* 0x00000000ff067431 */ /* 0x000fe400000001ff */
        /* <DEDUP_REMOVED lines=29> */
[----:B------:R-:W-:Y:S02]  /*0600*/  VIADD R23, R9, 0x100000 ;  /* 0x0010000009177836 */ /* 0x000fe40000000000 */
[----:B------:R-:W-:Y:S01]  /*0610*/  IMAD.MOV.U32 R22, RZ, RZ, R8 ;  /* 0x000000ffff167224 */ /* 0x000fe200078e0008 */
        /* <DEDUP_REMOVED lines=37> */
[----:B------:R-:W-:Y:S02]  /*0870*/  IMAD.MOV.U32 R6, RZ, RZ, -0x105c611 ;  /* 0xfefa39efff067424 */ /* 0x000fe400078e00ff */
        /* <DEDUP_REMOVED lines=30> */
[----:B------:R-:W-:Y:S01]  /*0a60*/  IMAD.MOV.U32 R16, RZ, RZ, -0x35dec16 ;  /* 0xfca213eaff107424 */ /* 0x000fe200078e00ff */
[----:B------:R-:W-:Y:S01]  /*0a70*/  MOV R17, 0x3e928af3 ;  /* 0x3e928af300117802 */ /* 0x000fe20000000f00 */
        /* <DEDUP_REMOVED lines=28> */
[----:B------:R-:W-:Y:S02]  /*0c40*/  IMAD R15, R12, 0x100000, R7 ;  /* 0x001000000c0f7824 */ /* 0x000fe400078e0207 */
        /* <DEDUP_REMOVED lines=8> */
[----:B------:R-:W-:Y:S01]  /*0cd0*/  LEA.HI R5, R12, R12, RZ, 0x1 ;  /* 0x0000000c0c057211 */ /* 0x000fe200078f08ff */
[----:B------:R-:W-:-:S03]  /*0ce0*/  IMAD.MOV.U32 R14, RZ, RZ, RZ ;  /* 0x000000ffff0e7224 */ /* 0x000fc600078e00ff */
[----:B------:R-:W-:-:S04]  /*0cf0*/  SHF.R.S32.HI R5, RZ, 0x1, R5 ;  /* 0x00000001ff057819 */ /* 0x000fc80000011405 */
[----:B------:R-:W-:Y:S01]  /*0d00*/  IADD3 R12, PT, PT, R12, -R5, RZ ;  /* 0x800000050c0c7210 */ /* 0x000fe20007ffe0ff */
[----:B------:R-:W-:-:S03]  /*0d10*/  IMAD R7, R5, 0x100000, R7 ;  /* 0x0010000005077824 */ /* 0x000fc600078e0207 */
[----:B------:R-:W-:-:S06]  /*0d20*/  LEA R15, R12, 0x3ff00000, 0x14 ;  /* 0x3ff000000c0f7811 */ /* 0x000fcc00078ea0ff */
[----:B------:R-:W-:-:S11]  /*0d30*/  DMUL R14, R6, R14 ;  /* 0x0000000e060e7228 */ /* 0x000fd60000000000 */
.L_x_35:
[----:B------:R-:W-:Y:S01]  /*0d40*/  DFMA R8, R8, R14, R14 ;  /* 0x0000000e0808722b */ /* 0x000fe2000000000e */
[----:B------:R-:W-:Y:S01]  /*0d50*/  MOV R6, R0 ;  /* 0x0000000000067202 */ /* 0x000fe20000000f00 */
[----:B------:R-:W-:Y:S01]  /*0d60*/  DSETP.NEU.AND P0, PT, |R14|, +INF , PT ;  /* 0x7ff000000e00742a */ /* 0x000fe20003f0d200 */
[----:B------:R-:W-:-:S07]  /*0d70*/  IMAD.MOV.U32 R7, RZ, RZ, 0x0 ;  /* 0x00000000ff077424 */ /* 0x000fce00078e00ff */
[----:B------:R-:W-:Y:S02]  /*0d80*/  FSEL R5, R14, R8, !P0 ;  /* 0x000000080e057208 */ /* 0x000fe40004000000 */
[----:B------:R-:W-:Y:S01]  /*0d90*/  FSEL R8, R15, R9, !P0 ;  /* 0x000000090f087208 */ /* 0x000fe20004000000 */
[----:B------:R-:W-:Y:S06]  /*0da0*/  RET.REL.NODEC R6 `(_Z25compactEdgeListDuplicatesPjS_S_S_S_S_S_S_PyPiS_S_S_) ;  /* 0xfffffff006947950 */ /* 0x000fec0003c3ffff */
.L_x_36:
        /* <DEDUP_REMOVED lines=13> */
.L_x_42:


//--------------------- .text._Z15copyEdgeMappingPjS_S_S_S_S_S_ --------------------------
	.section	.text._Z15copyEdgeMappingPjS_S_S_S_S_S_,"ax",@progbits
	.align	128
        .global         _Z15copyEdgeMappingPjS_S_S_S_S_S_
        .type           _Z15copyEdgeMappingPjS_S_S_S_S_S_,@function
        .size           _Z15copyEdgeMappingPjS_S_S_S_S_S_,(.L_x_67 - _Z15copyEdgeMappingPjS_S_S_S_S_S_)
        .other          _Z15copyEdgeMappingPjS_S_S_S_S_S_,@"STO_CUDA_ENTRY STV_DEFAULT"
_Z15copyEdgeMappingPjS_S_S_S_S_S_:
.text._Z15copyEdgeMappingPjS_S_S_S_S_S_:
[----:B------:R-:W-:Y:S08]  /*0000*/  LDC R1, c[0x0][0x37c] ;  /* 0x0000df00ff017b82 */ /* 0x000ff00000000800 */
[----:B------:R-:W0:Y:S01]  /*0010*/  LDC.64 R2, c[0x0][0x3b0] ;  /* 0x0000ec00ff027b82 */ /* 0x000e220000000a00 */
[----:B------:R-:W0:Y:S02]  /*0020*/  LDCU.64 UR4, c[0x0][0x358] ;  /* 0x00006b00ff0477ac */ /* 0x000e240008000a00 */
[----:B0-----:R-:W2:Y:S01]  /*0030*/  LDG.E R2, desc[UR4][R2.64] ;  /* 0x0000000402027981 */ /* 0x001ea2000c1e1900 */
[----:B------:R-:W0:Y:S01]  /*0040*/  S2R R13, SR_CTAID.X ;  /* 0x00000000000d7919 */ /* 0x000e220000002500 */
[----:B------:R-:W0:Y:S02]  /*0050*/  S2R R0, SR_TID.X ;  /* 0x0000000000007919 */ /* 0x000e240000002100 */
[----:B0-----:R-:W-:-:S04]  /*0060*/  LEA R13, R13, R0, 0x9 ;  /* 0x000000000d0d7211 */ /* 0x001fc800078e48ff */
[----:B--2---:R-:W-:-:S13]  /*0070*/  ISETP.GE.U32.AND P0, PT, R13, R2, PT ;  /* 0x000000020d00720c */ /* 0x004fda0003f06070 */
[----:B------:R-:W-:Y:S05]  /*0080*/  @P0 EXIT ;  /* 0x000000000000094d */ /* 0x000fea0003800000 */
[----:B------:R-:W0:Y:S08]  /*0090*/  LDC.64 R2, c[0x0][0x380] ;  /* 0x0000e000ff027b82 */ /* 0x000e300000000a00 */
[----:B------:R-:W1:Y:S08]  /*00a0*/  LDC.64 R4, c[0x0][0x388] ;  /* 0x0000e200ff047b82 */ /* 0x000e700000000a00 */
[----:B------:R-:W2:Y:S01]  /*00b0*/  LDC.64 R6, c[0x0][0x3a0] ;  /* 0x0000e800ff067b82 */ /* 0x000ea20000000a00 */
[----:B0-----:R-:W-:-:S07]  /*00c0*/  IMAD.WIDE.U32 R2, R13, 0x4, R2 ;  /* 0x000000040d027825 */ /* 0x001fce00078e0002 */
[----:B------:R-:W0:Y:S01]  /*00d0*/  LDC.64 R8, c[0x0][0x398] ;  /* 0x0000e600ff087b82 */ /* 0x000e220000000a00 */
[----:B------:R3:W4:Y:S01]  /*00e0*/  LDG.E R15, desc[UR4][R2.64] ;  /* 0x00000004020f7981 */ /* 0x000722000c1e1900 */
[----:B-1----:R-:W-:-:S06]  /*00f0*/  IMAD.WIDE.U32 R4, R13, 0x4, R4 ;  /* 0x000000040d047825 */ /* 0x002fcc00078e0004 */
[----:B------:R-:W1:Y:S01]  /*0100*/  LDC.64 R10, c[0x0][0x3a8] ;  /* 0x0000ea00ff0a7b82 */ /* 0x000e620000000a00 */
[----:B--2---:R-:W-:-:S07]  /*0110*/  IMAD.WIDE.U32 R6, R13, 0x4, R6 ;  /* 0x000000040d067825 */ /* 0x004fce00078e0006 */
[----:B---3--:R-:W2:Y:S01]  /*0120*/  LDC.64 R2, c[0x0][0x390] ;  /* 0x0000e400ff027b82 */ /* 0x008ea20000000a00 */
[----:B----4-:R-:W-:Y:S04]  /*0130*/  STG.E desc[UR4][R4.64], R15 ;  /* 0x0000000f04007986 */ /* 0x010fe8000c101904 */
[----:B------:R-:W3:Y:S01]  /*0140*/  LDG.E R7, desc[UR4][R6.64] ;  /* 0x0000000406077981 */ /* 0x000ee2000c1e1900 */
[----:B0-----:R-:W-:-:S04]  /*0150*/  IMAD.WIDE.U32 R8, R13, 0x4, R8 ;  /* 0x000000040d087825 */ /* 0x001fc800078e0008 */
[C---:B-1----:R-:W-:Y:S01]  /*0160*/  IMAD.WIDE.U32 R10, R13.reuse, 0x4, R10 ;  /* 0x000000040d0a7825 */ /* 0x042fe200078e000a */
[----:B---3--:R-:W-:Y:S05]  /*0170*/  STG.E desc[UR4][R8.64], R7 ;  /* 0x0000000708007986 */ /* 0x008fea000c101904 */
[----:B------:R-:W3:Y:S01]  /*0180*/  LDG.E R11, desc[UR4][R10.64] ;  /* 0x000000040a0b7981 */ /* 0x000ee2000c1e1900 */
[----:B--2---:R-:W-:-:S05]  /*0190*/  IMAD.WIDE.U32 R2, R13, 0x4, R2 ;  /* 0x000000040d027825 */ /* 0x004fca00078e0002 */
[----:B---3--:R-:W-:Y:S01]  /*01a0*/  STG.E desc[UR4][R2.64], R11 ;  /* 0x0000000b02007986 */ /* 0x008fe2000c101904 */
[----:B------:R-:W-:Y:S05]  /*01b0*/  EXIT ;  /* 0x000000000000794d */ /* 0x000fea0003800000 */
.L_x_37:
        /* <DEDUP_REMOVED lines=12> */
.L_x_67:


//--------------------- .text._Z29makeFlagArrayForNewVertexListPjPii --------------------------
	.section	.text._Z29makeFlagArrayForNewVertexListPjPii,"ax",@progbits
	.align	128
        .global         _Z29makeFlagArrayForNewVertexListPjPii
        .type           _Z29makeFlagArrayForNewVertexListPjPii,@function
        .size           _Z29makeFlagArrayForNewVertexListPjPii,(.L_x_68 - _Z29makeFlagArrayForNewVertexListPjPii)
        .other          _Z29makeFlagArrayForNewVertexListPjPii,@"STO_CUDA_ENTRY STV_DEFAULT"
_Z29makeFlagArrayForNewVertexListPjPii:
.text._Z29makeFlagArrayForNewVertexListPjPii:
        /* <DEDUP_REMOVED lines=14> */
[----:B------:R-:W-:-:S05]  /*00e0*/  IADD3 R3, PT, PT, R7, -0x1, RZ ;  /* 0xffffffff07037810 */ /* 0x000fca0007ffe0ff */
[----:B0-----:R-:W-:-:S04]  /*00f0*/  IMAD.WIDE.U32 R2, R3, 0x4, R4 ;  /* 0x0000000403027825 */ /* 0x001fc800078e0004 */
[----:B------:R-:W-:Y:S02]  /*0100*/  IMAD.WIDE.U32 R4, R7, 0x4, R4 ;  /* 0x0000000407047825 */ /* 0x000fe400078e0004 */
[----:B------:R-:W2:Y:S04]  /*0110*/  LDG.E R2, desc[UR4][R2.64] ;  /* 0x0000000402027981 */ /* 0x000ea8000c1e1900 */
[----:B------:R-:W2:Y:S02]  /*0120*/  LDG.E R5, desc[UR4][R4.64] ;  /* 0x0000000404057981 */ /* 0x000ea4000c1e1900 */
[----:B--2---:R-:W-:-:S13]  /*0130*/  ISETP.GE.AND P0, PT, R2, R5, PT ;  /* 0x000000050200720c */ /* 0x004fda0003f06270 */
[----:B------:R-:W-:Y:S05]  /*0140*/  @P0 EXIT ;  /* 0x000000000000094d */ /* 0x000fea0003800000 */
[----:B------:R-:W0:Y:S01]  /*0150*/  LDC.64 R2, c[0x0][0x380] ;  /* 0x0000e000ff027b82 */ /* 0x000e220000000a00 */
[----:B------:R-:W-:Y:S02]  /*0160*/  HFMA2 R5, -RZ, RZ, 0, 5.9604644775390625e-08 ;  /* 0x00000001ff057431 */ /* 0x000fe400000001ff */
[----:B0-----:R-:W-:-:S05]  /*0170*/  IMAD.WIDE.U32 R2, R7, 0x4, R2 ;  /* 0x0000000407027825 */ /* 0x001fca00078e0002 */
[----:B------:R-:W-:Y:S01]  /*0180*/  STG.E desc[UR4][R2.64], R5 ;  /* 0x0000000502007986 */ /* 0x000fe2000c101904 */
[----:B------:R-:W-:Y:S05]  /*0190*/  EXIT ;  /* 0x000000000000794d */ /* 0x000fea0003800000 */
.L_x_38:
        /* <DEDUP_REMOVED lines=14> */
.L_x_68:


//--------------------- .text._Z14makeVertexListPjS_Pii --------------------------
	.section	.text._Z14makeVertexListPjS_Pii,"ax",@progbits
	.align	128
        .global         _Z14makeVertexListPjS_Pii
        .type           _Z14makeVertexListPjS_Pii,@function
        .size           _Z14makeVertexListPjS_Pii,(.L_x_69 - _Z14makeVertexListPjS_Pii)
        .other          _Z14makeVertexListPjS_Pii,@"STO_CUDA_ENTRY STV_DEFAULT"
_Z14makeVertexListPjS_Pii:
.text._Z14makeVertexListPjS_Pii:
        /* <DEDUP_REMOVED lines=12> */
[----:B------:R-:W-:Y:S05]  /*00c0*/  @P0 EXIT ;  /* 0x000000000000094d */ /* 0x000fea0003800000 */
[----:B------:R-:W0:Y:S08]  /*00d0*/  LDC.64 R2, c[0x0][0x390] ;  /* 0x0000e400ff027b82 */ /* 0x000e300000000a00 */
[----:B------:R-:W1:Y:S01]  /*00e0*/  LDC.64 R4, c[0x0][0x380] ;  /* 0x0000e000ff047b82 */ /* 0x000e620000000a00 */
[----:B0-----:R-:W-:-:S06]  /*00f0*/  IMAD.WIDE.U32 R2, R7, 0x4, R2 ;  /* 0x0000000407027825 */ /* 0x001fcc00078e0002 */
[----:B------:R-:W1:Y:S02]  /*0100*/  LDG.E R3, desc[UR4][R2.64] ;  /* 0x0000000402037981 */ /* 0x000e64000c1e1900 */
[----:B-1----:R-:W-:-:S05]  /*0110*/  IMAD.WIDE.U32 R4, R3, 0x4, R4 ;  /* 0x0000000403047825 */ /* 0x002fca00078e0004 */
[----:B------:R-:W-:Y:S01]  /*0120*/  STG.E desc[UR4][R4.64], R7 ;  /* 0x0000000704007986 */ /* 0x000fe2000c101904 */
[----:B------:R-:W-:Y:S05]  /*0130*/  EXIT ;  /* 0x000000000000794d */ /* 0x000fea0003800000 */
.L_x_39:
        /* <DEDUP_REMOVED lines=12> */
.L_x_69:


//--------------------- .nv.shared.reserved.0     --------------------------
	.section	.nv.shared.reserved.0,"aw",@nobits
	.weak		__nv_reservedSMEM_offset_0_alias
	.size		__nv_reservedSMEM_offset_0_alias, 0, 64
	.other		__nv_reservedSMEM_offset_0_alias,@"STO_CUDA_RESERVED_SHARED STV_DEFAULT"
__nv_reservedSMEM_offset_0_alias:
	.zero		0
	.zero		64


//--------------------- .nv.constant0._Z12markEdgeFlagPjS_i --------------------------
	.section	.nv.constant0._Z12markEdgeFlagPjS_i,"a",@progbits
	.sectionflags	@""
	.align	4
.nv.constant0._Z12markEdgeFlagPjS_i:
	.zero		916


//--------------------- .nv.constant0._Z13clearArrayIntPii --------------------------
	.section	.nv.constant0._Z13clearArrayIntPii,"a",@progbits
	.sectionflags	@""
	.align	4
.nv.constant0._Z13clearArrayIntPii:
	.zero		908


//--------------------- .nv.constant0._Z10clearArrayPji --------------------------
	.section	.nv.constant0._Z10clearArrayPji,"a",@progbits
	.sectionflags	@""
	.align	4
.nv.constant0._Z10clearArrayPji:
	.zero		908


//--------------------- .nv.constant0._Z12appendWeightPjS_S_i --------------------------
	.section	.nv.constant0._Z12appendWeightPjS_S_i,"a",@progbits
	.sectionflags	@""
	.align	4
.nv.constant0._Z12appendWeightPjS_S_i:
	.zero		924


//--------------------- .nv.constant0._Z16segmentedMinScanPjS_PKji --------------------------
	.section	.nv.constant0._Z16segmentedMinScanPjS_PKji,"a",@progbits
	.sectionflags	@""
	.align	4
.nv.constant0._Z16segmentedMinScanPjS_PKji:
	.zero		924


//--------------------- .nv.constant0._Z17makeSuccesorArrayPjS_S_ii --------------------------
	.section	.nv.constant0._Z17makeSuccesorArrayPjS_S_ii,"a",@progbits
	.sectionflags	@""
	.align	4
.nv.constant0._Z17makeSuccesorArrayPjS_S_ii:
	.zero		928


//--------------------- .nv.constant0._Z12removeCyclesPji --------------------------
	.section	.nv.constant0._Z12removeCyclesPji,"a",@progbits
	.sectionflags	@""
	.align	4
.nv.constant0._Z12removeCyclesPji:
	.zero		908


//--------------------- .nv.constant0._Z14markFlagForUidPjS_i --------------------------
	.section	.nv.constant0._Z14markFlagForUidPjS_i,"a",@progbits
	.sectionflags	@""
	.align	4
.nv.constant0._Z14markFlagForUidPjS_i:
	.zero		916


//--------------------- .nv.constant0._Z9prefixSumPjS_i --------------------------
	.section	.nv.constant0._Z9prefixSumPjS_i,"a",@progbits
	.sectionflags	@""
	.align	4
.nv.constant0._Z9prefixSumPjS_i:
	.zero		916


//--------------------- .nv.constant0._Z12modifyOldUIDPji --------------------------
	.section	.nv.constant0._Z12modifyOldUIDPji,"a",@progbits
	.sectionflags	@""
	.align	4
.nv.constant0._Z12modifyOldUIDPji:
	.zero		908


//--------------------- .nv.constant0._Z13makePickArrayPiPjS0_S0_ii --------------------------
	.section	.nv.constant0._Z13makePickArrayPiPjS0_S0_ii,"a",@progbits
	.sectionflags	@""
	.align	4
.nv.constant0._Z13makePickArrayPiPjS0_S0_ii:
	.zero		936


//--------------------- .nv.constant0._Z15initialiseArrayPji --------------------------
	.section	.nv.constant0._Z15initialiseArrayPji,"a",@progbits
	.sectionflags	@""
	.align	4
.nv.constant0._Z15initialiseArrayPji:
	.zero		908


//--------------------- .nv.constant0._Z15markOutputEdgesPiPjS0_S0_i --------------------------
	.section	.nv.constant0._Z15markOutputEdgesPiPjS0_S0_i,"a",@progbits
	.sectionflags	@""
	.align	4
.nv.constant0._Z15markOutputEdgesPiPjS0_S0_i:
	.zero		932


//--------------------- .nv.constant0._Z9copyArrayPjS_i --------------------------
	.section	.nv.constant0._Z9copyArrayPjS_i,"a",@progbits
	.sectionflags	@""
	.align	4
.nv.constant0._Z9copyArrayPjS_i:
	.zero		916


//--------------------- .nv.constant0._Z17doPointerDoublingPjS_iPb --------------------------
	.section	.nv.constant0._Z17doPointerDoublingPjS_iPb,"a",@progbits
	.sectionflags	@""
	.align	4
.nv.constant0._Z17doPointerDoublingPjS_iPb:
	.zero		928


//--------------------- .nv.constant0._Z14appendVertexIdPyPji --------------------------
	.section	.nv.constant0._Z14appendVertexIdPyPji,"a",@progbits
	.sectionflags	@""
	.align	4
.nv.constant0._Z14appendVertexIdPyPji:
	.zero		916


//--------------------- .nv.constant0._Z18sortSuperVertexIdsPyi --------------------------
	.section	.nv.constant0._Z18sortSuperVertexIdsPyi,"a",@progbits
	.sectionflags	@""
	.align	4
.nv.constant0._Z18sortSuperVertexIdsPyi:
	.zero		908


//--------------------- .nv.constant0._Z14markVertexFlagPjPyi --------------------------
	.section	.nv.constant0._Z14markVertexFlagPjPyi,"a",@progbits
	.sectionflags	@""
	.align	4
.nv.constant0._Z14markVertexFlagPjPyi:
	.zero		916


//--------------------- .nv.constant0._Z27markSuperVertexIdsPerVertexPjPyS_i --------------------------
	.section	.nv.constant0._Z27markSuperVertexIdsPerVertexPjPyS_i,"a",@progbits
	.sectionflags	@""
	.align	4
.nv.constant0._Z27markSuperVertexIdsPerVertexPjPyS_i:
	.zero		924


//--------------------- .nv.constant0._Z15removeSelfEdgesPjS_S_i --------------------------
	.section	.nv.constant0._Z15removeSelfEdgesPjS_S_i,"a",@progbits
	.sectionflags	@""
	.align	4
.nv.constant0._Z15removeSelfEdgesPjS_S_i:
	.zero		924


//--------------------- .nv.constant0._Z31appendForNoDuplicateEdgeRemovalPyPjS0_S0_S0_i --------------------------
	.section	.nv.constant0._Z31appendForNoDuplicateEdgeRemovalPyPjS0_S0_S0_i,"a",@progbits
	.sectionflags	@""
	.align	4
.nv.constant0._Z31appendForNoDuplicateEdgeRemovalPyPjS0_S0_S0_i:
	.zero		940


//--------------------- .nv.constant0._Z9sortArrayPyi --------------------------
	.section	.nv.constant0._Z9sortArrayPyi,"a",@progbits
	.sectionflags	@""
	.align	4
.nv.constant0._Z9sortArrayPyi:
	.zero		908


//--------------------- .nv.constant0._Z12markEdgesNewPjPyS_i --------------------------
	.section	.nv.constant0._Z12markEdgesNewPjPyS_i,"a",@progbits
	.sectionflags	@""
	.align	4
.nv.constant0._Z12markEdgesNewPjPyS_i:
	.zero		924


//--------------------- .nv.constant0._Z25compactEdgeListDuplicatesPjS_S_S_S_S_S_S_PyPiS_S_S_ --------------------------
	.section	.nv.constant0._Z25compactEdgeListDuplicatesPjS_S_S_S_S_S_S_PyPiS_S_S_,"a",@progbits
	.sectionflags	@""
	.align	4
.nv.constant0._Z25compactEdgeListDuplicatesPjS_S_S_S_S_S_S_PyPiS_S_S_:
	.zero		1000


//--------------------- .nv.constant0._Z15copyEdgeMappingPjS_S_S_S_S_S_ --------------------------
	.section	.nv.constant0._Z15copyEdgeMappingPjS_S_S_S_S_S_,"a",@progbits
	.sectionflags	@""
	.align	4
.nv.constant0._Z15copyEdgeMappingPjS_S_S_S_S_S_:
	.zero		952


//--------------------- .nv.constant0._Z29makeFlagArrayForNewVertexListPjPii --------------------------
	.section	.nv.constant0._Z29makeFlagArrayForNewVertexListPjPii,"a",@progbits
	.sectionflags	@""
	.align	4
.nv.constant0._Z29makeFlagArrayForNewVertexListPjPii:
	.zero		916


//--------------------- .nv.constant0._Z14makeVertexListPjS_Pii --------------------------
	.section	.nv.constant0._Z14makeVertexListPjS_Pii,"a",@progbits
	.sectionflags	@""
	.align	4
.nv.constant0._Z14makeVertexListPjS_Pii:
	.zero		924


//--------------------- SYMBOLS --------------------------

	.type		.nv.reservedSmem.offset0,@object
	.size		.nv.reservedSmem.offset0,0x4
